def attn_fwd(
    Q,
    K,
    V,
    Out,
    Lse,
    sm_scale,
    stride_qz,
    stride_qh,
    stride_qm,
    stride_qk,
    stride_kz,
    stride_kh,
    stride_kn,
    stride_kk,
    stride_vz,
    stride_vh,
    stride_vn,
    stride_vk,
    stride_oz,
    stride_oh,
    stride_om,
    stride_ok,
    seqlen_q,
    seqlen_k,
    BLOCK_M: tl.constexpr,
    BLOCK_N: tl.constexpr,
    HEAD_DIM: tl.constexpr,
    CAUSAL: tl.constexpr,
):
    start_m = tl.program_id(0)
    off_hz = tl.program_id(1)
    q_off = off_hz * stride_qh
    k_off = off_hz * stride_kh
    v_off = off_hz * stride_vh
    offs_m = start_m * BLOCK_M + tl.arange(0, BLOCK_M)
    offs_d = tl.arange(0, HEAD_DIM)
    offs_n = tl.arange(0, BLOCK_N)
    q_ptrs = Q + q_off + offs_m[:, None] * stride_qm + offs_d[None, :] * stride_qk
    k_ptrs = K + k_off + offs_d[:, None] * stride_kk + offs_n[None, :] * stride_kn
    v_ptrs = V + v_off + offs_n[:, None] * stride_vn + offs_d[None, :] * stride_vk
    m_i = tl.full([BLOCK_M], float("-inf"), dtype=tl.float32)
    l_i = tl.zeros([BLOCK_M], dtype=tl.float32) + 1.0
    acc = tl.zeros([BLOCK_M, HEAD_DIM], dtype=tl.float32)
    q = tl.load(q_ptrs)
    acc, l_i, m_i = _attn_fwd_inner(
        acc,
        l_i,
        m_i,
        q,
        k_ptrs,
        v_ptrs,
        sm_scale,
        stride_kn,
        stride_vn,
        start_m,
        seqlen_k,
        BLOCK_M,
        BLOCK_N,
        HEAD_DIM,
        CAUSAL,
    )
    acc = acc / l_i[:, None]
    lse = m_i + tl.math.log2(l_i) / 1.4426950408889634
    o_ptrs = (
        Out
        + off_hz * stride_oh
        + offs_m[:, None] * stride_om
        + offs_d[None, :] * stride_ok
    )
    tl.store(o_ptrs, acc.to(Out.dtype.element_ty))
    tl.store(Lse + off_hz * seqlen_q + offs_m, lse)

# config = {"BLOCK_M": 256, "BLOCK_N": 32, "HEAD_DIM": 32, "arch": "sm_100", "causal": false, "dtype": "fp16", "num_stages": 2, "num_warps": 16}
# arch = sm_100


// ===== COMPILED SASS (sm_100a) =====

	.target	sm_100a

	.elftype	@"ET_EXEC"


//--------------------- .note.nv.tkinfo           --------------------------
	.section	.note.nv.tkinfo,"",@"SHT_NOTE"
	.sectionflags	@"SHF_NOTE_NV_TKINFO"
	.tkinfo
        /*0018*/ 	.word	0x00000081
        /*0030*/ 	.string	""
        /*0030*/ 	.string	"ptxas-blackwell"
        /*0030*/ 	.string	"Cuda compilation tools, release 12.9, V12.9.86"
        /*0030*/ 	.string	"Build cuda_12.9.r12.9/compiler.36037853_0"
        /*0030*/ 	.string	"-v  -suppress-debug-info  -lineinfo  -arch sm_100a "



//--------------------- .note.nv.cuver            --------------------------
	.section	.note.nv.cuver,"",@"SHT_NOTE"
	.sectionflags	@"SHF_NOTE_NV_CUVER"
        /*0018*/ 	.short	0x0001
        /*001a*/ 	.short	0x0064
        /*001c*/ 	.short	0x0001
        /*001e*/ 	.short	0x0000
        /*0020*/ 	.short	0x0001
        /*0022*/ 	.short	0x0000


//--------------------- .nv.info                  --------------------------
	.section	.nv.info,"",@"SHT_CUDA_INFO"
	.align	4


	//----- nvinfo : EIATTR_REGCOUNT
	.align		4
        /*0000*/ 	.byte	0x04, 0x2f
        /*0002*/ 	.short	(.L_2 - .L_1)
	.align		4
.L_1:
        /*0004*/ 	.word	index@(attn_fwd)
        /*0008*/ 	.word	0x0000004e


	//----- nvinfo : EIATTR_FRAME_SIZE
	.align		4
.L_2:
        /*000c*/ 	.byte	0x04, 0x11
        /*000e*/ 	.short	(.L_4 - .L_3)
	.align		4
.L_3:
        /*0010*/ 	.word	index@(attn_fwd)
        /*0014*/ 	.word	0x00000000


	//----- nvinfo : EIATTR_MIN_STACK_SIZE
	.align		4
.L_4:
        /*0018*/ 	.byte	0x04, 0x12
        /*001a*/ 	.short	(.L_6 - .L_5)
	.align		4
.L_5:
        /*001c*/ 	.word	index@(attn_fwd)
        /*0020*/ 	.word	0x00000000
.L_6:


//--------------------- .nv.info.attn_fwd         --------------------------
	.section	.nv.info.attn_fwd,"",@"SHT_CUDA_INFO"
	.sectionflags	@""
	.align	4


	//----- nvinfo : EIATTR_CUDA_API_VERSION
	.align		4
        /*0000*/ 	.byte	0x04, 0x37
        /*0002*/ 	.short	(.L_8 - .L_7)
.L_7:
        /*0004*/ 	.word	0x00000081


	//----- nvinfo : EIATTR_KPARAM_INFO
	.align		4
.L_8:
        /*0008*/ 	.byte	0x04, 0x17
        /*000a*/ 	.short	(.L_10 - .L_9)
.L_9:
        /*000c*/ 	.word	0x00000000
        /*0010*/ 	.short	0x0019
        /*0012*/ 	.short	0x0080
        /*0014*/ 	.byte	0x00, 0xf4, 0x21, 0x00


	//----- nvinfo : EIATTR_KPARAM_INFO
	.align		4
.L_10:
        /*0018*/ 	.byte	0x04, 0x17
        /*001a*/ 	.short	(.L_12 - .L_11)
.L_11:
        /*001c*/ 	.word	0x00000000
        /*0020*/ 	.short	0x0018
        /*0022*/ 	.short	0x0078
        /*0024*/ 	.byte	0x00, 0xf4, 0x21, 0x00


	//----- nvinfo : EIATTR_KPARAM_INFO
	.align		4
.L_12:
        /*0028*/ 	.byte	0x04, 0x17
        /*002a*/ 	.short	(.L_14 - .L_13)
.L_13:
        /*002c*/ 	.word	0x00000000
        /*0030*/ 	.short	0x0017
        /*0032*/ 	.short	0x0070
        /*0034*/ 	.byte	0x00, 0xf0, 0x11, 0x00


	//----- nvinfo : EIATTR_KPARAM_INFO
	.align		4
.L_14:
        /*0038*/ 	.byte	0x04, 0x17
        /*003a*/ 	.short	(.L_16 - .L_15)
.L_15:
        /*003c*/ 	.word	0x00000000
        /*0040*/ 	.short	0x0016
        /*0042*/ 	.short	0x006c
        /*0044*/ 	.byte	0x00, 0xf0, 0x11, 0x00


	//----- nvinfo : EIATTR_KPARAM_INFO
	.align		4
.L_16:
        /*0048*/ 	.byte	0x04, 0x17
        /*004a*/ 	.short	(.L_18 - .L_17)
.L_17:
        /*004c*/ 	.word	0x00000000
        /*0050*/ 	.short	0x0015
        /*0052*/ 	.short	0x0068
        /*0054*/ 	.byte	0x00, 0xf0, 0x11, 0x00


	//----- nvinfo : EIATTR_KPARAM_INFO
	.align		4
.L_18:
        /*0058*/ 	.byte	0x04, 0x17
        /*005a*/ 	.short	(.L_20 - .L_19)
.L_19:
        /*005c*/ 	.word	0x00000000
        /*0060*/ 	.short	0x0014
        /*0062*/ 	.short	0x0064
        /*0064*/ 	.byte	0x00, 0xf0, 0x11, 0x00


	//----- nvinfo : EIATTR_KPARAM_INFO
	.align		4
.L_20:
        /*0068*/ 	.byte	0x04, 0x17
        /*006a*/ 	.short	(.L_22 - .L_21)
.L_21:
        /*006c*/ 	.word	0x00000000
        /*0070*/ 	.short	0x0013
        /*0072*/ 	.short	0x0060
        /*0074*/ 	.byte	0x00, 0xf0, 0x11, 0x00


	//----- nvinfo : EIATTR_KPARAM_INFO
	.align		4
.L_22:
        /*0078*/ 	.byte	0x04, 0x17
        /*007a*/ 	.short	(.L_24 - .L_23)
.L_23:
        /*007c*/ 	.word	0x00000000
        /*0080*/ 	.short	0x0012
        /*0082*/ 	.short	0x005c
        /*0084*/ 	.byte	0x00, 0xf0, 0x11, 0x00


	//----- nvinfo : EIATTR_KPARAM_INFO
	.align		4
.L_24:
        /*0088*/ 	.byte	0x04, 0x17
        /*008a*/ 	.short	(.L_26 - .L_25)
.L_25:
        /*008c*/ 	.word	0x00000000
        /*0090*/ 	.short	0x0011
        /*0092*/ 	.short	0x0058
        /*0094*/ 	.byte	0x00, 0xf0, 0x11, 0x00


	//----- nvinfo : EIATTR_KPARAM_INFO
	.align		4
.L_26:
        /*0098*/ 	.byte	0x04, 0x17
        /*009a*/ 	.short	(.L_28 - .L_27)
.L_27:
        /*009c*/ 	.word	0x00000000
        /*00a0*/ 	.short	0x0010
        /*00a2*/ 	.short	0x0054
        /*00a4*/ 	.byte	0x00, 0xf0, 0x11, 0x00


	//----- nvinfo : EIATTR_KPARAM_INFO
	.align		4
.L_28:
        /*00a8*/ 	.byte	0x04, 0x17
        /*00aa*/ 	.short	(.L_30 - .L_29)
.L_29:
        /*00ac*/ 	.word	0x00000000
        /*00b0*/ 	.short	0x000f
        /*00b2*/ 	.short	0x0050
        /*00b4*/ 	.byte	0x00, 0xf0, 0x11, 0x00


	//----- nvinfo : EIATTR_KPARAM_INFO
	.align		4
.L_30:
        /*00b8*/ 	.byte	0x04, 0x17
        /*00ba*/ 	.short	(.L_32 - .L_31)
.L_31:
        /*00bc*/ 	.word	0x00000000
        /*00c0*/ 	.short	0x000e
        /*00c2*/ 	.short	0x004c
        /*00c4*/ 	.byte	0x00, 0xf0, 0x11, 0x00


	//----- nvinfo : EIATTR_KPARAM_INFO
	.align		4
.L_32:
        /*00c8*/ 	.byte	0x04, 0x17
        /*00ca*/ 	.short	(.L_34 - .L_33)
.L_33:
        /*00cc*/ 	.word	0x00000000
        /*00d0*/ 	.short	0x000d
        /*00d2*/ 	.short	0x0048
        /*00d4*/ 	.byte	0x00, 0xf0, 0x11, 0x00


	//----- nvinfo : EIATTR_KPARAM_INFO
	.align		4
.L_34:
        /*00d8*/ 	.byte	0x04, 0x17
        /*00da*/ 	.short	(.L_36 - .L_35)
.L_35:
        /*00dc*/ 	.word	0x00000000
        /*00e0*/ 	.short	0x000c
        /*00e2*/ 	.short	0x0044
        /*00e4*/ 	.byte	0x00, 0xf0, 0x11, 0x00


	//----- nvinfo : EIATTR_KPARAM_INFO
	.align		4
.L_36:
        /*00e8*/ 	.byte	0x04, 0x17
        /*00ea*/ 	.short	(.L_38 - .L_37)
.L_37:
        /*00ec*/ 	.word	0x00000000
        /*00f0*/ 	.short	0x000b
        /*00f2*/ 	.short	0x0040
        /*00f4*/ 	.byte	0x00, 0xf0, 0x11, 0x00


	//----- nvinfo : EIATTR_KPARAM_INFO
	.align		4
.L_38:
        /*00f8*/ 	.byte	0x04, 0x17
        /*00fa*/ 	.short	(.L_40 - .L_39)
.L_39:
        /*00fc*/ 	.word	0x00000000
        /*0100*/ 	.short	0x000a
        /*0102*/ 	.short	0x003c
        /*0104*/ 	.byte	0x00, 0xf0, 0x11, 0x00


	//----- nvinfo : EIATTR_KPARAM_INFO
	.align		4
.L_40:
        /*0108*/ 	.byte	0x04, 0x17
        /*010a*/ 	.short	(.L_42 - .L_41)
.L_41:
        /*010c*/ 	.word	0x00000000
        /*0110*/ 	.short	0x0009
        /*0112*/ 	.short	0x0038
        /*0114*/ 	.byte	0x00, 0xf0, 0x11, 0x00


	//----- nvinfo : EIATTR_KPARAM_INFO
	.align		4
.L_42:
        /*0118*/ 	.byte	0x04, 0x17
        /*011a*/ 	.short	(.L_44 - .L_43)
.L_43:
        /*011c*/ 	.word	0x00000000
        /*0120*/ 	.short	0x0008
        /*0122*/ 	.short	0x0034
        /*0124*/ 	.byte	0x00, 0xf0, 0x11, 0x00


	//----- nvinfo : EIATTR_KPARAM_INFO
	.align		4
.L_44:
        /*0128*/ 	.byte	0x04, 0x17
        /*012a*/ 	.short	(.L_46 - .L_45)
.L_45:
        /*012c*/ 	.word	0x00000000
        /*0130*/ 	.short	0x0007
        /*0132*/ 	.short	0x0030
        /*0134*/ 	.byte	0x00, 0xf0, 0x11, 0x00


	//----- nvinfo : EIATTR_KPARAM_INFO
	.align		4
.L_46:
        /*0138*/ 	.byte	0x04, 0x17
        /*013a*/ 	.short	(.L_48 - .L_47)
.L_47:
        /*013c*/ 	.word	0x00000000
        /*0140*/ 	.short	0x0006
        /*0142*/ 	.short	0x002c
        /*0144*/ 	.byte	0x00, 0xf0, 0x11, 0x00


	//----- nvinfo : EIATTR_KPARAM_INFO
	.align		4
.L_48:
        /*0148*/ 	.byte	0x04, 0x17
        /*014a*/ 	.short	(.L_50 - .L_49)
.L_49:
        /*014c*/ 	.word	0x00000000
        /*0150*/ 	.short	0x0005
        /*0152*/ 	.short	0x0028
        /*0154*/ 	.byte	0x00, 0xf0, 0x11, 0x00


	//----- nvinfo : EIATTR_KPARAM_INFO
	.align		4
.L_50:
        /*0158*/ 	.byte	0x04, 0x17
        /*015a*/ 	.short	(.L_52 - .L_51)
.L_51:
        /*015c*/ 	.word	0x00000000
        /*0160*/ 	.short	0x0004
        /*0162*/ 	.short	0x0020
        /*0164*/ 	.byte	0x00, 0xf4, 0x21, 0x00


	//----- nvinfo : EIATTR_KPARAM_INFO
	.align		4
.L_52:
        /*0168*/ 	.byte	0x04, 0x17
        /*016a*/ 	.short	(.L_54 - .L_53)
.L_53:
        /*016c*/ 	.word	0x00000000
        /*0170*/ 	.short	0x0003
        /*0172*/ 	.short	0x0018
        /*0174*/ 	.byte	0x00, 0xf4, 0x21, 0x00


	//----- nvinfo : EIATTR_KPARAM_INFO
	.align		4
.L_54:
        /*0178*/ 	.byte	0x04, 0x17
        /*017a*/ 	.short	(.L_56 - .L_55)
.L_55:
        /*017c*/ 	.word	0x00000000
        /*0180*/ 	.short	0x0002
        /*0182*/ 	.short	0x0010
        /*0184*/ 	.byte	0x00, 0xf4, 0x21, 0x00


	//----- nvinfo : EIATTR_KPARAM_INFO
	.align		4
.L_56:
        /*0188*/ 	.byte	0x04, 0x17
        /*018a*/ 	.short	(.L_58 - .L_57)
.L_57:
        /*018c*/ 	.word	0x00000000
        /*0190*/ 	.short	0x0001
        /*0192*/ 	.short	0x0008
        /*0194*/ 	.byte	0x00, 0xf4, 0x21, 0x00


	//----- nvinfo : EIATTR_KPARAM_INFO
	.align		4
.L_58:
        /*0198*/ 	.byte	0x04, 0x17
        /*019a*/ 	.short	(.L_60 - .L_59)
.L_59:
        /*019c*/ 	.word	0x00000000
        /*01a0*/ 	.short	0x0000
        /*01a2*/ 	.short	0x0000
        /*01a4*/ 	.byte	0x00, 0xf4, 0x21, 0x00


	//----- nvinfo : EIATTR_SPARSE_MMA_MASK
	.align		4
.L_60:
        /*01a8*/ 	.byte	0x03, 0x50
        /*01aa*/ 	.short	0x0000


	//----- nvinfo : EIATTR_MAXREG_COUNT
	.align		4
        /*01ac*/ 	.byte	0x03, 0x1b
        /*01ae*/ 	.short	0x0080


	//----- nvinfo : EIATTR_NUM_BARRIERS
	.align		4
        /*01b0*/ 	.byte	0x02, 0x4c
        /*01b2*/ 	.byte	0x01
	.zero		1


	//----- nvinfo : EIATTR_COOP_GROUP_MASK_REGIDS
	.align		4
        /*01b4*/ 	.byte	0x04, 0x29
        /*01b6*/ 	.short	(.L_62 - .L_61)


	//   ....[0]....
.L_61:
        /*01b8*/ 	.word	0xffffffff


	//   ....[1]....
        /*01bc*/ 	.word	0xffffffff


	//   ....[2]....
        /*01c0*/ 	.word	0xffffffff


	//   ....[3]....
        /*01c4*/ 	.word	0xffffffff


	//   ....[4]....
        /*01c8*/ 	.word	0xffffffff


	//   ....[5]....
        /*01cc*/ 	.word	0xffffffff


	//   ....[6]....
        /*01d0*/ 	.word	0xffffffff


	//   ....[7]....
        /*01d4*/ 	.word	0xffffffff


	//----- nvinfo : EIATTR_COOP_GROUP_INSTR_OFFSETS
	.align		4
.L_62:
        /*01d8*/ 	.byte	0x04, 0x28
        /*01da*/ 	.short	(.L_64 - .L_63)


	//   ....[0]....
.L_63:
        /*01dc*/ 	.word	0x00000f40


	//   ....[1]....
        /*01e0*/ 	.word	0x00000fc0


	//   ....[2]....
        /*01e4*/ 	.word	0x00000fe0


	//   ....[3]....
        /*01e8*/ 	.word	0x00001000


	//   ....[4]....
        /*01ec*/ 	.word	0x00001640


	//   ....[5]....
        /*01f0*/ 	.word	0x00001690


	//   ....[6]....
        /*01f4*/ 	.word	0x000016d0


	//   ....[7]....
        /*01f8*/ 	.word	0x00001710


	//----- nvinfo : EIATTR_VRC_CTA_INIT_COUNT
	.align		4
.L_64:
        /*01fc*/ 	.byte	0x02, 0x4a
	.zero		1
	.zero		1


	//----- nvinfo : EIATTR_EXIT_INSTR_OFFSETS
	.align		4
        /*0200*/ 	.byte	0x04, 0x1c
        /*0202*/ 	.short	(.L_66 - .L_65)


	//   ....[0]....
.L_65:
        /*0204*/ 	.word	0x00002870


	//   ....[1]....
        /*0208*/ 	.word	0x000028a0


	//----- nvinfo : EIATTR_REQNTID
	.align		4
.L_66:
        /*020c*/ 	.byte	0x04, 0x10
        /*020e*/ 	.short	(.L_68 - .L_67)
.L_67:
        /*0210*/ 	.word	0x00000200
        /*0214*/ 	.word	0x00000001
        /*0218*/ 	.word	0x00000001


	//----- nvinfo : EIATTR_CBANK_PARAM_SIZE
	.align		4
.L_68:
        /*021c*/ 	.byte	0x03, 0x19
        /*021e*/ 	.short	0x0088


	//----- nvinfo : EIATTR_PARAM_CBANK
	.align		4
        /*0220*/ 	.byte	0x04, 0x0a
        /*0222*/ 	.short	(.L_70 - .L_69)
	.align		4
.L_69:
        /*0224*/ 	.word	index@(.nv.constant0.attn_fwd)
        /*0228*/ 	.short	0x0380
        /*022a*/ 	.short	0x0088


	//----- nvinfo : EIATTR_SW_WAR
	.align		4
.L_70:
        /*022c*/ 	.byte	0x04, 0x36
        /*022e*/ 	.short	(.L_72 - .L_71)
.L_71:
        /*0230*/ 	.word	0x00000008
.L_72:


//--------------------- .nv.compat                --------------------------
	.section	.nv.compat,"",@"SHT_CUDA_COMPAT_INFO"
	.align	4
        /*0000*/ 	.byte	0x02, 0x02, 0x01, 0x00, 0x02, 0x05, 0x05, 0x00, 0x02, 0x03, 0x00, 0x00, 0x02, 0x06, 0x01, 0x00


//--------------------- .nv.callgraph             --------------------------
	.section	.nv.callgraph,"",@"SHT_CUDA_CALLGRAPH"
	.align	4
	.sectionentsize	8
	.align		4
        /*0000*/ 	.word	0x00000000
	.align		4
        /*0004*/ 	.word	0xffffffff
	.align		4
        /*0008*/ 	.word	0x00000000
	.align		4
        /*000c*/ 	.word	0xfffffffe
	.align		4
        /*0010*/ 	.word	0x00000000
	.align		4
        /*0014*/ 	.word	0xfffffffd
	.align		4
        /*0018*/ 	.word	0x00000000
	.align		4
        /*001c*/ 	.word	0xfffffffc


//--------------------- .nv.constant4             --------------------------
	.section	.nv.constant4,"a",@progbits
	.align	8
	.align		8
.nv.constant4:
        /*0000*/ 	.dword	_$_str


//--------------------- .text.attn_fwd            --------------------------
	.section	.text.attn_fwd,"ax",@progbits
	.align	128
        .global         attn_fwd
        .type           attn_fwd,@function
        .size           attn_fwd,(.L_x_3 - attn_fwd)
        .other          attn_fwd,@"STO_CUDA_ENTRY STV_DEFAULT"
attn_fwd:
.text.attn_fwd:
[----:B------:R-:W0:Y:S01]  /*0000*/  LDC R1, c[0x0][0x37c] ;  /* 0x0000df00ff017b82 */ /* 0x000e220000000800 */
[----:B------:R-:W1:Y:S07]  /*0010*/  S2R R2, SR_TID.X ;  /* 0x0000000000027919 */ /* 0x000e6e0000002100 */
[----:B------:R-:W2:Y:S01]  /*0020*/  LDC R34, c[0x0][0x3b8] ;  /* 0x0000ee00ff227b82 */ /* 0x000ea20000000800 */
[----:B------:R-:W3:Y:S01]  /*0030*/  LDCU.64 UR4, c[0x0][0x3b0] ;  /* 0x00007600ff0477ac */ /* 0x000ee20008000a00 */
[----:B------:R-:W4:Y:S01]  /*0040*/  S2R R0, SR_CTAID.X ;  /* 0x0000000000007919 */ /* 0x000f220000002500 */
[----:B------:R-:W5:Y:S05]  /*0050*/  LDCU.64 UR10, c[0x0][0x358] ;  /* 0x00006b00ff0a77ac */ /* 0x000f6a0008000a00 */
[----:B------:R-:W3:Y:S08]  /*0060*/  S2UR UR6, SR_CTAID.Y ;  /* 0x00000000000679c3 */ /* 0x000ef00000002600 */
[----:B------:R-:W0:Y:S01]  /*0070*/  LDC.64 R30, c[0x0][0x380] ;  /* 0x0000e000ff1e7b82 */ /* 0x000e220000000a00 */
[----:B-1----:R-:W-:Y:S01]  /*0080*/  SHF.R.U32.HI R6, RZ, 0x8, R2 ;  /* 0x00000008ff067819 */ /* 0x002fe20000011602 */
[----:B---3--:R-:W-:Y:S01]  /*0090*/  UIMAD UR4, UR6, UR4, URZ ;  /* 0x00000004060472a4 */ /* 0x008fe2000f8e02ff */
[----:B------:R-:W-:-:S02]  /*00a0*/  LOP3.LUT R3, R2, 0xff, RZ, 0xc0, !PT ;  /* 0x000000ff02037812 */ /* 0x000fc400078ec0ff */
[----:B------:R-:W-:Y:S01]  /*00b0*/  SGXT.U32 R6, R6, 0x1 ;  /* 0x000000010606781a */ /* 0x000fe20000000000 */
[----:B------:R-:W-:Y:S01]  /*00c0*/  USHF.L.U32 UR7, UR4, 0x1, URZ ;  /* 0x0000000104077899 */ /* 0x000fe200080006ff */
[----:B----4-:R-:W-:-:S03]  /*00d0*/  LEA R0, R0, R3, 0x8 ;  /* 0x0000000300007211 */ /* 0x010fc600078e40ff */
[----:B--2---:R-:W-:Y:S02]  /*00e0*/  IMAD R7, R6, R34, RZ ;  /* 0x0000002206077224 */ /* 0x004fe400078e02ff */
[----:B------:R-:W-:Y:S01]  /*00f0*/  IMAD R4, R0, UR5, RZ ;  /* 0x0000000500047c24 */ /* 0x000fe2000f8e02ff */
[----:B------:R-:W-:Y:S02]  /*0100*/  UIMAD.WIDE UR4, UR4, 0x2, URZ ;  /* 0x00000002040478a5 */ /* 0x000fe4000f8e02ff */
[----:B------:R-:W-:Y:S01]  /*0110*/  LEA R9, R34, R7, 0x1 ;  /* 0x0000000722097211 */ /* 0x000fe200078e08ff */
[C---:B------:R-:W-:Y:S02]  /*0120*/  IMAD.SHL.U32 R5, R4.reuse, 0x2, RZ ;  /* 0x0000000204057824 */ /* 0x040fe400078e00ff */
[----:B------:R-:W-:-:S03]  /*0130*/  IMAD.HI R4, R4, 0x2, RZ ;  /* 0x0000000204047827 */ /* 0x000fc600078e02ff */
[----:B0-----:R-:W-:Y:S01]  /*0140*/  IADD3 R30, P0, P1, R5, UR7, R30 ;  /* 0x00000007051e7c10 */ /* 0x001fe2000f91e01e */
[----:B------:R-:W-:Y:S01]  /*0150*/  IMAD R10, R34, 0x2, R9 ;  /* 0x00000002220a7824 */ /* 0x000fe200078e0209 */
[----:B------:R-:W0:Y:S02]  /*0160*/  LDCU UR7, c[0x0][0x3f0] ;  /* 0x00007e00ff0777ac */ /* 0x000e240008000800 */
[----:B------:R-:W-:Y:S02]  /*0170*/  IADD3.X R32, PT, PT, R4, UR5, R31, P0, P1 ;  /* 0x0000000504207c10 */ /* 0x000fe400087e241f */
[C---:B------:R-:W-:Y:S02]  /*0180*/  LEA R11, R34.reuse, R10, 0x1 ;  /* 0x0000000a220b7211 */ /* 0x040fe400078e08ff */
[-C--:B------:R-:W-:Y:S02]  /*0190*/  LEA R4, P0, R7, R30.reuse, 0x1 ;  /* 0x0000001e07047211 */ /* 0x080fe400078008ff */
[----:B------:R-:W-:Y:S01]  /*01a0*/  LEA R6, P1, R9, R30, 0x1 ;  /* 0x0000001e09067211 */ /* 0x000fe200078208ff */
[----:B------:R-:W-:Y:S01]  /*01b0*/  IMAD R13, R34, 0x2, R11 ;  /* 0x00000002220d7824 */ /* 0x000fe200078e020b */
[----:B------:R-:W-:-:S02]  /*01c0*/  LEA.HI.X.SX32 R5, R7, R32, 0x1, P0 ;  /* 0x0000002007057211 */ /* 0x000fc400000f0eff */
[----:B------:R-:W-:Y:S02]  /*01d0*/  LEA R8, P0, R10, R30, 0x1 ;  /* 0x0000001e0a087211 */ /* 0x000fe400078008ff */
[----:B------:R-:W-:Y:S01]  /*01e0*/  LEA R14, R34, R13, 0x1 ;  /* 0x0000000d220e7211 */ /* 0x000fe200078e08ff */
[----:B-----5:R1:W2:Y:S01]  /*01f0*/  LDG.E.U16 R20, desc[UR10][R4.64] ;  /* 0x0000000a04147981 */ /* 0x0202a2000c1e1500 */
[-C--:B------:R-:W-:Y:S02]  /*0200*/  LEA.HI.X.SX32 R7, R9, R32.reuse, 0x1, P1 ;  /* 0x0000002009077211 */ /* 0x080fe400008f0eff */
[----:B------:R-:W-:Y:S01]  /*0210*/  LEA.HI.X.SX32 R9, R10, R32, 0x1, P0 ;  /* 0x000000200a097211 */ /* 0x000fe200000f0eff */
[----:B------:R-:W-:Y:S01]  /*0220*/  IMAD R15, R34, 0x2, R14 ;  /* 0x00000002220f7824 */ /* 0x000fe200078e020e */
[C---:B------:R-:W-:Y:S01]  /*0230*/  LEA R10, P0, R11.reuse, R30, 0x1 ;  /* 0x0000001e0b0a7211 */ /* 0x040fe200078008ff */
[----:B------:R3:W4:Y:S03]  /*0240*/  LDG.E.U16 R21, desc[UR10][R6.64] ;  /* 0x0000000a06157981 */ /* 0x000726000c1e1500 */
[----:B------:R-:W-:Y:S01]  /*0250*/  LEA.HI.X.SX32 R11, R11, R32, 0x1, P0 ;  /* 0x000000200b0b7211 */ /* 0x000fe200000f0eff */
[----:B------:R5:W4:Y:S01]  /*0260*/  LDG.E.U16 R22, desc[UR10][R8.64] ;  /* 0x0000000a08167981 */ /* 0x000b22000c1e1500 */
[----:B-1----:R-:W-:-:S02]  /*0270*/  LEA R4, P0, R14, R30, 0x1 ;  /* 0x0000001e0e047211 */ /* 0x002fc400078008ff */
[----:B------:R-:W-:Y:S01]  /*0280*/  LEA R16, R34, R15, 0x1 ;  /* 0x0000000f22107211 */ /* 0x000fe200078e08ff */
[----:B------:R1:W4:Y:S01]  /*0290*/  LDG.E.U16 R23, desc[UR10][R10.64] ;  /* 0x0000000a0a177981 */ /* 0x000322000c1e1500 */
[----:B------:R-:W-:Y:S02]  /*02a0*/  LEA.HI.X.SX32 R5, R14, R32, 0x1, P0 ;  /* 0x000000200e057211 */ /* 0x000fe400000f0eff */
[-C--:B---3--:R-:W-:Y:S01]  /*02b0*/  LEA R6, P0, R15, R30.reuse, 0x1 ;  /* 0x0000001e0f067211 */ /* 0x088fe200078008ff */
[C---:B------:R-:W-:Y:S01]  /*02c0*/  IMAD R14, R34.reuse, 0x2, R16 ;  /* 0x00000002220e7824 */ /* 0x040fe200078e0210 */
[----:B------:R-:W-:Y:S01]  /*02d0*/  LEA R12, P1, R13, R30, 0x1 ;  /* 0x0000001e0d0c7211 */ /* 0x000fe200078208ff */
[----:B------:R-:W3:Y:S01]  /*02e0*/  LDG.E.U16 R25, desc[UR10][R4.64] ;  /* 0x0000000a04197981 */ /* 0x000ee2000c1e1500 */
[----:B------:R-:W-:Y:S02]  /*02f0*/  LEA.HI.X.SX32 R7, R15, R32, 0x1, P0 ;  /* 0x000000200f077211 */ /* 0x000fe400000f0eff */
[----:B------:R-:W-:-:S02]  /*0300*/  LEA R15, R34, R14, 0x1 ;  /* 0x0000000e220f7211 */ /* 0x000fc400078e08ff */
[----:B------:R-:W-:Y:S01]  /*0310*/  LEA.HI.X.SX32 R13, R13, R32, 0x1, P1 ;  /* 0x000000200d0d7211 */ /* 0x000fe200008f0eff */
[----:B------:R-:W3:Y:S02]  /*0320*/  LDG.E.U16 R26, desc[UR10][R6.64] ;  /* 0x0000000a061a7981 */ /* 0x000ee4000c1e1500 */
[----:B------:R-:W-:Y:S01]  /*0330*/  IMAD R18, R34, 0x2, R15 ;  /* 0x0000000222127824 */ /* 0x000fe200078e020f */
[----:B-----5:R-:W-:Y:S01]  /*0340*/  LEA R8, P0, R16, R30, 0x1 ;  /* 0x0000001e10087211 */ /* 0x020fe200078008ff */
[----:B------:R5:W3:Y:S03]  /*0350*/  LDG.E.U16 R24, desc[UR10][R12.64] ;  /* 0x0000000a0c187981 */ /* 0x000ae6000c1e1500 */
[----:B------:R-:W-:Y:S02]  /*0360*/  LEA R19, R34, R18, 0x1 ;  /* 0x0000001222137211 */ /* 0x000fe400078e08ff */
[----:B------:R-:W-:-:S02]  /*0370*/  LEA.HI.X.SX32 R9, R16, R32, 0x1, P0 ;  /* 0x0000002010097211 */ /* 0x000fc400000f0eff */
[-C--:B-1----:R-:W-:Y:S01]  /*0380*/  LEA R10, P1, R14, R30.reuse, 0x1 ;  /* 0x0000001e0e0a7211 */ /* 0x082fe200078208ff */
[----:B------:R-:W-:Y:S01]  /*0390*/  IMAD R16, R34, 0x2, R19 ;  /* 0x0000000222107824 */ /* 0x000fe200078e0213 */
[C---:B-----5:R-:W-:Y:S01]  /*03a0*/  LEA R12, P0, R15.reuse, R30, 0x1 ;  /* 0x0000001e0f0c7211 */ /* 0x060fe200078008ff */
[----:B------:R1:W5:Y:S01]  /*03b0*/  LDG.E.U16 R27, desc[UR10][R8.64] ;  /* 0x0000000a081b7981 */ /* 0x000362000c1e1500 */
[-C--:B------:R-:W-:Y:S02]  /*03c0*/  LEA.HI.X.SX32 R11, R14, R32.reuse, 0x1, P1 ;  /* 0x000000200e0b7211 */ /* 0x080fe400008f0eff */
[----:B------:R-:W-:Y:S02]  /*03d0*/  LEA.HI.X.SX32 R13, R15, R32, 0x1, P0 ;  /* 0x000000200f0d7211 */ /* 0x000fe400000f0eff */
[----:B------:R-:W-:Y:S01]  /*03e0*/  LEA R14, P0, R16, R30, 0x1 ;  /* 0x0000001e100e7211 */ /* 0x000fe200078008ff */
[----:B------:R0:W4:Y:S01]  /*03f0*/  LDG.E.U16 R28, desc[UR10][R10.64] ;  /* 0x0000000a0a1c7981 */ /* 0x000122000c1e1500 */
[----:B------:R-:W-:-:S02]  /*0400*/  LEA R5, R34, R16, 0x1 ;  /* 0x0000001022057211 */ /* 0x000fc400078e08ff */
[----:B------:R-:W-:Y:S01]  /*0410*/  LEA.HI.X.SX32 R15, R16, R32, 0x1, P0 ;  /* 0x00000020100f7211 */ /* 0x000fe200000f0eff */
[----:B------:R0:W5:Y:S01]  /*0420*/  LDG.E.U16 R12, desc[UR10][R12.64] ;  /* 0x0000000a0c0c7981 */ /* 0x000162000c1e1500 */
[CC--:B------:R-:W-:Y:S01]  /*0430*/  LEA R16, P1, R5.reuse, R30.reuse, 0x1 ;  /* 0x0000001e05107211 */ /* 0x0c0fe200078208ff */
[----:B------:R-:W-:Y:S01]  /*0440*/  IMAD R7, R34, 0x2, R5 ;  /* 0x0000000222077824 */ /* 0x000fe200078e0205 */
[C---:B------:R-:W-:Y:S01]  /*0450*/  LEA R4, P0, R18.reuse, R30, 0x1 ;  /* 0x0000001e12047211 */ /* 0x040fe200078008ff */
[----:B------:R-:W5:Y:S01]  /*0460*/  LDG.E.U16 R14, desc[UR10][R14.64] ;  /* 0x0000000a0e0e7981 */ /* 0x000f62000c1e1500 */
[-C--:B------:R-:W-:Y:S02]  /*0470*/  LEA.HI.X.SX32 R17, R5, R32.reuse, 0x1, P1 ;  /* 0x0000002005117211 */ /* 0x080fe400008f0eff */
[----:B------:R-:W-:Y:S02]  /*0480*/  LEA.HI.X.SX32 R5, R18, R32, 0x1, P0 ;  /* 0x0000002012057211 */ /* 0x000fe400000f0eff */
[----:B-1----:R-:W-:Y:S01]  /*0490*/  LEA R8, P1, R7, R30, 0x1 ;  /* 0x0000001e07087211 */ /* 0x002fe200078208ff */
[----:B------:R-:W5:Y:S01]  /*04a0*/  LDG.E.U16 R16, desc[UR10][R16.64] ;  /* 0x0000000a10107981 */ /* 0x000f62000c1e1500 */
[----:B------:R-:W-:-:S02]  /*04b0*/  LEA R18, R34, R7, 0x1 ;  /* 0x0000000722127211 */ /* 0x000fc400078e08ff */
[----:B------:R-:W-:Y:S01]  /*04c0*/  LEA.HI.X.SX32 R9, R7, R32, 0x1, P1 ;  /* 0x0000002007097211 */ /* 0x000fe200008f0eff */
[----:B------:R1:W5:Y:S01]  /*04d0*/  LDG.E.U16 R4, desc[UR10][R4.64] ;  /* 0x0000000a04047981 */ /* 0x000362000c1e1500 */
[CC--:B------:R-:W-:Y:S02]  /*04e0*/  LEA R6, P0, R19.reuse, R30.reuse, 0x1 ;  /* 0x0000001e13067211 */ /* 0x0c0fe400078008ff */
[C---:B0-----:R-:W-:Y:S01]  /*04f0*/  LEA R10, P1, R18.reuse, R30, 0x1 ;  /* 0x0000001e120a7211 */ /* 0x041fe200078208ff */
[----:B------:R-:W5:Y:S01]  /*0500*/  LDG.E.U16 R8, desc[UR10][R8.64] ;  /* 0x0000000a08087981 */ /* 0x000f62000c1e1500 */
[-C--:B------:R-:W-:Y:S02]  /*0510*/  LEA.HI.X.SX32 R7, R19, R32.reuse, 0x1, P0 ;  /* 0x0000002013077211 */ /* 0x080fe400000f0eff */
[----:B------:R-:W-:-:S03]  /*0520*/  LEA.HI.X.SX32 R11, R18, R32, 0x1, P1 ;  /* 0x00000020120b7211 */ /* 0x000fc600008f0eff */
[----:B------:R0:W5:Y:S04]  /*0530*/  LDG.E.U16 R6, desc[UR10][R6.64] ;  /* 0x0000000a06067981 */ /* 0x000168000c1e1500 */
[----:B------:R-:W5:Y:S01]  /*0540*/  LDG.E.U16 R10, desc[UR10][R10.64] ;  /* 0x0000000a0a0a7981 */ /* 0x000f62000c1e1500 */
[----:B------:R-:W0:Y:S01]  /*0550*/  S2UR UR5, SR_CgaCtaId ;  /* 0x00000000000579c3 */ /* 0x000e220000008800 */
[----:B------:R-:W-:Y:S01]  /*0560*/  SHF.R.S32.HI R13, RZ, 0x8, R2 ;  /* 0x00000008ff0d7819 */ /* 0x000fe20000011402 */
[----:B------:R-:W-:Y:S01]  /*0570*/  IMAD.SHL.U32 R18, R3, 0x2, RZ ;  /* 0x0000000203127824 */ /* 0x000fe200078e00ff */
[----:B------:R-:W-:Y:S02]  /*0580*/  UMOV UR4, 0x400 ;  /* 0x0000040000047882 */ /* 0x000fe40000000000 */
[----:B------:R-:W-:Y:S01]  /*0590*/  SGXT R3, R13, 0x1 ;  /* 0x000000010d03781a */ /* 0x000fe20000000200 */
[----:B------:R-:W-:-:S03]  /*05a0*/  UISETP.GE.AND UP0, UPT, UR7, 0x1, UPT ;  /* 0x000000010700788c */ /* 0x000fc6000bf06270 */
[----:B------:R-:W-:-:S04]  /*05b0*/  LOP3.LUT R3, R18, 0x210, R3, 0x78, !PT ;  /* 0x0000021012037812 */ /* 0x000fc800078e7803 */
[C---:B-1----:R-:W-:Y:S02]  /*05c0*/  LOP3.LUT R5, R3.reuse, 0x20, RZ, 0x3c, !PT ;  /* 0x0000002003057812 */ /* 0x042fe400078e3cff */
[C---:B0-----:R-:W-:Y:S02]  /*05d0*/  LOP3.LUT R7, R3.reuse, 0x40, RZ, 0x3c, !PT ;  /* 0x0000004003077812 */ /* 0x041fe400078e3cff */
[----:B------:R-:W-:Y:S01]  /*05e0*/  LOP3.LUT R9, R3, 0x60, RZ, 0x3c, !PT ;  /* 0x0000006003097812 */ /* 0x000fe200078e3cff */
[----:B------:R-:W-:Y:S01]  /*05f0*/  ULEA UR5, UR5, UR4, 0x18 ;  /* 0x0000000405057291 */ /* 0x000fe2000f8ec0ff */
[----:B------:R-:W-:Y:S01]  /*0600*/  MOV R65, 0xff800000 ;  /* 0xff80000000417802 */ /* 0x000fe20000000f00 */
[----:B------:R-:W-:Y:S01]  /*0610*/  IMAD.MOV.U32 R42, RZ, RZ, 0x3f800000 ;  /* 0x3f800000ff2a7424 */ /* 0x000fe200078e00ff */
[----:B------:R-:W-:Y:S01]  /*0620*/  MOV R56, 0x3f800000 ;  /* 0x3f80000000387802 */ /* 0x000fe20000000f00 */
[----:B------:R-:W-:Y:S01]  /*0630*/  IMAD.MOV.U32 R67, RZ, RZ, -0x800000 ;  /* 0xff800000ff437424 */ /* 0x000fe200078e00ff */
[----:B------:R-:W-:-:S02]  /*0640*/  CS2R R18, SRZ ;  /* 0x0000000000127805 */ /* 0x000fc4000001ff00 */
[C---:B------:R-:W-:Y:S02]  /*0650*/  SHF.L.U32 R47, R2.reuse, 0x1, RZ ;  /* 0x00000001022f7819 */ /* 0x040fe400000006ff */
[----:B--2---:R0:W-:Y:S02]  /*0660*/  STS.U16 [R3+UR5], R20 ;  /* 0x0000001403007988 */ /* 0x0041e40008000405 */
[----:B0-----:R-:W-:Y:S02]  /*0670*/  LOP3.LUT R20, R2, 0x7, RZ, 0xc0, !PT ;  /* 0x0000000702147812 */ /* 0x001fe400078ec0ff */
[----:B---3--:R-:W-:Y:S04]  /*0680*/  STS.U16 [R3+UR5+0x1000], R24 ;  /* 0x0010001803007988 */ /* 0x008fe80008000405 */
[----:B----4-:R-:W-:Y:S04]  /*0690*/  STS.U16 [R3+UR5+0x2000], R28 ;  /* 0x0020001c03007988 */ /* 0x010fe80008000405 */
[----:B-----5:R0:W-:Y:S04]  /*06a0*/  STS.U16 [R3+UR5+0x3000], R14 ;  /* 0x0030000e03007988 */ /* 0x0201e80008000405 */
[----:B------:R1:W-:Y:S04]  /*06b0*/  STS.U16 [R5+UR5+0x400], R21 ;  /* 0x0004001505007988 */ /* 0x0003e80008000405 */
[----:B------:R-:W-:Y:S04]  /*06c0*/  STS.U16 [R5+UR5+0x1400], R25 ;  /* 0x0014001905007988 */ /* 0x000fe80008000405 */
[----:B------:R2:W-:Y:S01]  /*06d0*/  STS.U16 [R5+UR5+0x2400], R12 ;  /* 0x0024000c05007988 */ /* 0x0005e20008000405 */
[----:B0-----:R-:W-:-:S03]  /*06e0*/  CS2R R14, SRZ ;  /* 0x00000000000e7805 */ /* 0x001fc6000001ff00 */
[----:B------:R0:W-:Y:S01]  /*06f0*/  STS.U16 [R5+UR5+0x3400], R16 ;  /* 0x0034001005007988 */ /* 0x0001e20008000405 */
[C---:B------:R-:W-:Y:S01]  /*0700*/  LOP3.LUT R3, R2.reuse, 0x1ff, RZ, 0xc0, !PT ;  /* 0x000001ff02037812 */ /* 0x040fe200078ec0ff */
[----:B-1----:R-:W-:Y:S02]  /*0710*/  IMAD.SHL.U32 R21, R2, 0x8, RZ ;  /* 0x0000000802157824 */ /* 0x002fe400078e00ff */
[----:B------:R-:W-:Y:S01]  /*0720*/  STS.U16 [R7+UR5+0x800], R22 ;  /* 0x0008001607007988 */ /* 0x000fe20008000405 */
[----:B--2---:R-:W-:-:S03]  /*0730*/  CS2R R12, SRZ ;  /* 0x00000000000c7805 */ /* 0x004fc6000001ff00 */
[----:B------:R-:W-:Y:S01]  /*0740*/  STS.U16 [R7+UR5+0x1800], R26 ;  /* 0x0018001a07007988 */ /* 0x000fe20008000405 */
[----:B0-----:R-:W-:-:S03]  /*0750*/  CS2R R16, SRZ ;  /* 0x0000000000107805 */ /* 0x001fc6000001ff00 */
[----:B------:R0:W-:Y:S04]  /*0760*/  STS.U16 [R7+UR5+0x2800], R4 ;  /* 0x0028000407007988 */ /* 0x0001e80008000405 */
[----:B------:R-:W-:Y:S04]  /*0770*/  STS.U16 [R7+UR5+0x3800], R8 ;  /* 0x0038000807007988 */ /* 0x000fe80008000405 */
[----:B------:R-:W-:Y:S01]  /*0780*/  STS.U16 [R9+UR5+0xc00], R23 ;  /* 0x000c001709007988 */ /* 0x000fe20008000405 */
[----:B0-----:R-:W-:-:S03]  /*0790*/  CS2R R4, SRZ ;  /* 0x0000000000047805 */ /* 0x001fc6000001ff00 */
[----:B------:R-:W-:Y:S04]  /*07a0*/  STS.U16 [R9+UR5+0x1c00], R27 ;  /* 0x001c001b09007988 */ /* 0x000fe80008000405 */
[----:B------:R0:W-:Y:S04]  /*07b0*/  STS.U16 [R9+UR5+0x2c00], R6 ;  /* 0x002c000609007988 */ /* 0x0001e80008000405 */
[----:B------:R1:W-:Y:S01]  /*07c0*/  STS.U16 [R9+UR5+0x3c00], R10 ;  /* 0x003c000a09007988 */ /* 0x0003e20008000405 */
[----:B0-----:R-:W-:Y:S02]  /*07d0*/  CS2R R6, SRZ ;  /* 0x0000000000067805 */ /* 0x001fe4000001ff00 */
[----:B-1----:R-:W-:-:S02]  /*07e0*/  CS2R R8, SRZ ;  /* 0x0000000000087805 */ /* 0x002fc4000001ff00 */
[----:B------:R-:W-:Y:S01]  /*07f0*/  CS2R R10, SRZ ;  /* 0x00000000000a7805 */ /* 0x000fe2000001ff00 */
[----:B------:R-:W-:Y:S06]  /*0800*/  BRA.U !UP0, `(.L_x_0) ;  /* 0x0000000d08ec7547 */ /* 0x000fec000b800000 */
[----:B------:R-:W0:Y:S01]  /*0810*/  LDC.64 R44, c[0x0][0x3c0] ;  /* 0x0000f000ff2c7b82 */ /* 0x000e220000000a00 */
[----:B------:R-:W1:Y:S01]  /*0820*/  LDCU UR4, c[0x0][0x3c8] ;  /* 0x00007900ff0477ac */ /* 0x000e620008000800 */
[----:B------:R-:W-:Y:S01]  /*0830*/  LOP3.LUT R21, R21, 0x30, RZ, 0xc0, !PT ;  /* 0x0000003015157812 */ /* 0x000fe200078ec0ff */
[----:B------:R-:W-:Y:S01]  /*0840*/  IMAD.MOV.U32 R57, RZ, RZ, RZ ;  /* 0x000000ffff397224 */ /* 0x000fe200078e00ff */
[----:B------:R-:W-:Y:S01]  /*0850*/  LOP3.LUT R5, R47, 0x10, RZ, 0xc0, !PT ;  /* 0x000000102f057812 */ /* 0x000fe200078ec0ff */
[----:B------:R-:W2:Y:S01]  /*0860*/  LDCU.64 UR8, c[0x0][0x388] ;  /* 0x00007100ff0877ac */ /* 0x000ea20008000a00 */
[----:B------:R-:W-:Y:S01]  /*0870*/  LOP3.LUT R4, R2, 0x1f, RZ, 0xc0, !PT ;  /* 0x0000001f02047812 */ /* 0x000fe200078ec0ff */
[C---:B------:R-:W-:Y:S01]  /*0880*/  IMAD R6, R20.reuse, 0x40, R21 ;  /* 0x0000004014067824 */ /* 0x040fe200078e0215 */
[----:B------:R-:W3:Y:S01]  /*0890*/  LDC.64 R42, c[0x0][0x3d0] ;  /* 0x0000f400ff2a7b82 */ /* 0x000ee20000000a00 */
[----:B------:R-:W4:Y:S01]  /*08a0*/  LDCU.64 UR12, c[0x0][0x390] ;  /* 0x00007200ff0c77ac */ /* 0x000f220008000a00 */
[----:B------:R-:W-:Y:S01]  /*08b0*/  IMAD R20, R20, 0x210, RZ ;  /* 0x0000021014147824 */ /* 0x000fe200078e02ff */
[----:B------:R-:W-:Y:S01]  /*08c0*/  LOP3.LUT R5, R5, 0x1e0, R2, 0xf8, !PT ;  /* 0x000001e005057812 */ /* 0x000fe200078ef802 */
[----:B------:R-:W-:Y:S01]  /*08d0*/  IMAD.MOV.U32 R58, RZ, RZ, -0x800000 ;  /* 0xff800000ff3a7424 */ /* 0x000fe200078e00ff */
[----:B------:R-:W-:-:S02]  /*08e0*/  SHF.L.U32 R3, R3, 0x1, RZ ;  /* 0x0000000103037819 */ /* 0x000fc400000006ff */
[----:B------:R-:W-:Y:S02]  /*08f0*/  CS2R R16, SRZ ;  /* 0x0000000000107805 */ /* 0x000fe4000001ff00 */
[----:B------:R-:W-:Y:S01]  /*0900*/  SHF.R.U32.HI R46, RZ, 0x2, R2 ;  /* 0x00000002ff2e7819 */ /* 0x000fe20000011602 */
[----:B------:R-:W5:Y:S01]  /*0910*/  LDC R10, c[0x0][0x3d8] ;  /* 0x0000f600ff0a7b82 */ /* 0x000f620000000800 */
[----:B------:R-:W-:Y:S02]  /*0920*/  LOP3.LUT R11, R20, R5, RZ, 0x3c, !PT ;  /* 0x00000005140b7212 */ /* 0x000fe400078e3cff */
[----:B------:R-:W-:Y:S01]  /*0930*/  CS2R R18, SRZ ;  /* 0x0000000000127805 */ /* 0x000fe2000001ff00 */
[----:B-1----:R-:W-:Y:S01]  /*0940*/  IMAD R5, R4, UR4, RZ ;  /* 0x0000000404057c24 */ /* 0x002fe2000f8e02ff */
[----:B------:R-:W-:Y:S02]  /*0950*/  LOP3.LUT R46, R3, 0x30, R46, 0x78, !PT ;  /* 0x00000030032e7812 */ /* 0x000fe400078e782e */
[----:B------:R-:W-:-:S02]  /*0960*/  CS2R R14, SRZ ;  /* 0x00000000000e7805 */ /* 0x000fc4000001ff00 */
[----:B------:R-:W-:Y:S01]  /*0970*/  SHF.R.U32.HI R12, RZ, 0x5, R2 ;  /* 0x00000005ff0c7819 */ /* 0x000fe20000011602 */
[----:B------:R-:W-:Y:S01]  /*0980*/  UMOV UR4, URZ ;  /* 0x000000ff00047c82 */ /* 0x000fe20008000000 */
[----:B0-----:R-:W-:Y:S01]  /*0990*/  IMAD R44, R44, UR6, RZ ;  /* 0x000000062c2c7c24 */ /* 0x001fe2000f8e02ff */
[----:B------:R-:W-:Y:S02]  /*09a0*/  LOP3.LUT R47, R6, 0x30, R47, 0x78, !PT ;  /* 0x00000030062f7812 */ /* 0x000fe400078e782f */
[----:B------:R-:W-:Y:S01]  /*09b0*/  SHF.L.U32 R8, R2, 0x8, RZ ;  /* 0x0000000802087819 */ /* 0x000fe200000006ff */
[----:B------:R-:W-:Y:S01]  /*09c0*/  IMAD.SHL.U32 R3, R44, 0x2, RZ ;  /* 0x000000022c037824 */ /* 0x000fe200078e00ff */
[----:B------:R-:W-:Y:S02]  /*09d0*/  SGXT.U32 R2, R12, 0x4 ;  /* 0x000000040c02781a */ /* 0x000fe40000000000 */
[----:B------:R-:W-:Y:S02]  /*09e0*/  CS2R R12, SRZ ;  /* 0x00000000000c7805 */ /* 0x000fe4000001ff00 */
[----:B------:R-:W-:Y:S01]  /*09f0*/  LOP3.LUT R8, R8, 0x1000, RZ, 0xc0, !PT ;  /* 0x0000100008087812 */ /* 0x000fe200078ec0ff */
[----:B---3--:R-:W-:Y:S01]  /*0a00*/  IMAD R42, R42, UR6, RZ ;  /* 0x000000062a2a7c24 */ /* 0x008fe2000f8e02ff */
[----:B------:R-:W-:Y:S01]  /*0a10*/  MOV R60, 0xff800000 ;  /* 0xff800000003c7802 */ /* 0x000fe20000000f00 */
[----:B------:R-:W-:Y:S01]  /*0a20*/  IMAD R7, R4, R43, RZ ;  /* 0x0000002b04077224 */ /* 0x000fe200078e02ff */
[----:B------:R-:W-:-:S02]  /*0a30*/  SHF.L.U32 R4, R5, 0x1, RZ ;  /* 0x0000000105047819 */ /* 0x000fc400000006ff */
[----:B------:R-:W-:Y:S01]  /*0a40*/  SHF.L.U32 R6, R42, 0x1, RZ ;  /* 0x000000012a067819 */ /* 0x000fe200000006ff */
[----:B------:R-:W-:Y:S01]  /*0a50*/  IMAD.SHL.U32 R9, R7, 0x2, RZ ;  /* 0x0000000207097824 */ /* 0x000fe200078e00ff */
[----:B--2---:R-:W-:Y:S01]  /*0a60*/  IADD3 R38, P0, P1, R4, UR8, R3 ;  /* 0x0000000804267c10 */ /* 0x004fe2000f91e003 */
[----:B------:R-:W-:Y:S01]  /*0a70*/  IMAD.HI R4, R5, 0x2, RZ ;  /* 0x0000000205047827 */ /* 0x000fe200078e02ff */
[----:B------:R-:W-:Y:S01]  /*0a80*/  MOV R59, RZ ;  /* 0x000000ff003b7202 */ /* 0x000fe20000000f00 */
[----:B------:R-:W0:Y:S01]  /*0a90*/  LDCU UR8, c[0x0][0x3a8] ;  /* 0x00007500ff0877ac */ /* 0x000e220008000800 */
[----:B----4-:R-:W-:Y:S01]  /*0aa0*/  IADD3 R9, P2, P3, R9, UR12, R6 ;  /* 0x0000000c09097c10 */ /* 0x010fe2000fb5e006 */
[----:B------:R-:W-:Y:S01]  /*0ab0*/  IMAD.HI R3, R44, 0x2, RZ ;  /* 0x000000022c037827 */ /* 0x000fe200078e02ff */
[----:B------:R-:W-:Y:S02]  /*0ac0*/  IADD3 R44, PT, PT, R11, UR5, R8 ;  /* 0x000000050b2c7c10 */ /* 0x000fe4000fffe008 */
[----:B------:R-:W-:Y:S01]  /*0ad0*/  MOV R56, 0x3f800000 ;  /* 0x3f80000000387802 */ /* 0x000fe20000000f00 */
[----:B------:R-:W-:Y:S01]  /*0ae0*/  IMAD R6, R2, R45, RZ ;  /* 0x0000002d02067224 */ /* 0x000fe200078e02ff */
[----:B------:R-:W-:Y:S01]  /*0af0*/  IADD3.X R8, PT, PT, R4, UR9, R3, P0, P1 ;  /* 0x0000000904087c10 */ /* 0x000fe200087e2403 */
[----:B-----5:R-:W-:-:S02]  /*0b00*/  IMAD R5, R2, R10, RZ ;  /* 0x0000000a02057224 */ /* 0x020fc400078e02ff */
[----:B------:R-:W-:Y:S01]  /*0b10*/  IMAD.HI R42, R42, 0x2, RZ ;  /* 0x000000022a2a7827 */ /* 0x000fe200078e02ff */
[----:B------:R-:W-:Y:S02]  /*0b20*/  LEA R40, P0, R6, R38, 0x1 ;  /* 0x0000002606287211 */ /* 0x000fe400078008ff */
[----:B------:R-:W-:Y:S01]  /*0b30*/  LEA R4, R10, R5, 0x4 ;  /* 0x000000050a047211 */ /* 0x000fe200078e20ff */
[----:B------:R-:W-:Y:S01]  /*0b40*/  IMAD.HI R7, R7, 0x2, RZ ;  /* 0x0000000207077827 */ /* 0x000fe200078e02ff */
[----:B------:R-:W-:Y:S02]  /*0b50*/  LEA.HI.X.SX32 R41, R6, R8, 0x1, P0 ;  /* 0x0000000806297211 */ /* 0x000fe400000f0eff */
[----:B------:R-:W-:Y:S01]  /*0b60*/  CS2R R10, SRZ ;  /* 0x00000000000a7805 */ /* 0x000fe2000001ff00 */
[----:B------:R-:W-:Y:S01]  /*0b70*/  IMAD R3, R45, 0x10, R6 ;  /* 0x000000102d037824 */ /* 0x000fe200078e0206 */
[----:B------:R-:W-:Y:S01]  /*0b80*/  IADD3.X R7, PT, PT, R7, UR13, R42, P2, P3 ;  /* 0x0000000d07077c10 */ /* 0x000fe200097e642a */
[----:B------:R-:W-:Y:S01]  /*0b90*/  IMAD.MOV.U32 R42, RZ, RZ, 0x3f800000 ;  /* 0x3f800000ff2a7424 */ /* 0x000fe200078e00ff */
[----:B------:R-:W-:-:S02]  /*0ba0*/  LEA R36, P2, R5, R9, 0x1 ;  /* 0x0000000905247211 */ /* 0x000fc400078408ff */
[C---:B------:R-:W-:Y:S02]  /*0bb0*/  LEA R38, P1, R3.reuse, R38, 0x1 ;  /* 0x0000002603267211 */ /* 0x040fe400078208ff */
[C---:B------:R-:W-:Y:S02]  /*0bc0*/  LEA R2, P3, R4.reuse, R9, 0x1 ;  /* 0x0000000904027211 */ /* 0x040fe400078608ff */
[----:B------:R-:W-:Y:S02]  /*0bd0*/  LEA.HI.X.SX32 R39, R3, R8, 0x1, P1 ;  /* 0x0000000803277211 */ /* 0x000fe400008f0eff */
[----:B------:R-:W-:Y:S02]  /*0be0*/  CS2R R8, SRZ ;  /* 0x0000000000087805 */ /* 0x000fe4000001ff00 */
[-C--:B------:R-:W-:Y:S02]  /*0bf0*/  LEA.HI.X.SX32 R37, R5, R7.reuse, 0x1, P2 ;  /* 0x0000000705257211 */ /* 0x080fe400010f0eff */
[----:B------:R-:W-:-:S02]  /*0c00*/  LEA.HI.X.SX32 R3, R4, R7, 0x1, P3 ;  /* 0x0000000704037211 */ /* 0x000fc400018f0eff */
[----:B------:R-:W-:Y:S02]  /*0c10*/  CS2R R4, SRZ ;  /* 0x0000000000047805 */ /* 0x000fe4000001ff00 */
[----:B0-----:R-:W-:-:S07]  /*0c20*/  CS2R R6, SRZ ;  /* 0x0000000000067805 */ /* 0x001fce000001ff00 */
.L_x_1:
[----:B------:R-:W-:-:S04]  /*0c30*/  IMAD.WIDE R24, R57, 0x2, R40 ;  /* 0x0000000239187825 */ /* 0x000fc800078e0228 */
[----:B------:R-:W-:Y:S02]  /*0c40*/  IMAD.WIDE R26, R57, 0x2, R38 ;  /* 0x00000002391a7825 */ /* 0x000fe400078e0226 */
[----:B------:R-:W2:Y:S04]  /*0c50*/  LDG.E.U16 R25, desc[UR10][R24.64] ;  /* 0x0000000a18197981 */ /* 0x000ea8000c1e1500 */
[----:B------:R-:W3:Y:S01]  /*0c60*/  LDG.E.U16 R27, desc[UR10][R26.64] ;  /* 0x0000000a1a1b7981 */ /* 0x000ee2000c1e1500 */
[C---:B------:R-:W-:Y:S01]  /*0c70*/  IMAD.WIDE R62, R59.reuse, 0x2, R2 ;  /* 0x000000023b3e7825 */ /* 0x040fe200078e0202 */
[----:B------:R-:W-:Y:S03]  /*0c80*/  BAR.SYNC.DEFER_BLOCKING 0x0 ;  /* 0x0000000000007b1d */ /* 0x000fe60000010000 */
[----:B------:R-:W-:-:S03]  /*0c90*/  IMAD.WIDE R64, R59, 0x2, R36 ;  /* 0x000000023b407825 */ /* 0x000fc600078e0224 */
[----:B--2---:R-:W-:Y:S04]  /*0ca0*/  STS.U16 [R46+UR5+0x4000], R25 ;  /* 0x004000192e007988 */ /* 0x004fe80008000405 */
[----:B---3--:R-:W-:Y:S01]  /*0cb0*/  STS.U16 [R46+UR5+0x4400], R27 ;  /* 0x0044001b2e007988 */ /* 0x008fe20008000405 */
[----:B------:R-:W-:Y:S06]  /*0cc0*/  BAR.SYNC.DEFER_BLOCKING 0x0 ;  /* 0x0000000000007b1d */ /* 0x000fec0000010000 */
[----:B------:R0:W2:Y:S04]  /*0cd0*/  LDG.E.U16 R61, desc[UR10][R64.64] ;  /* 0x0000000a403d7981 */ /* 0x0000a8000c1e1500 */
[----:B------:R1:W3:Y:S01]  /*0ce0*/  LDG.E.U16 R63, desc[UR10][R62.64] ;  /* 0x0000000a3e3f7981 */ /* 0x0002e2000c1e1500 */
[----:B------:R-:W-:Y:S01]  /*0cf0*/  UIADD3 UR4, UPT, UPT, UR4, 0x20, URZ ;  /* 0x0000002004047890 */ /* 0x000fe2000fffe0ff */
[----:B------:R-:W-:Y:S01]  /*0d00*/  IMAD R57, R45, 0x20, R57 ;  /* 0x000000202d397824 */ /* 0x000fe200078e0239 */
[----:B------:R-:W-:Y:S01]  /*0d10*/  LEA R59, R43, R59, 0x5 ;  /* 0x0000003b2b3b7211 */ /* 0x000fe200078e28ff */
[----:B------:R-:W-:Y:S01]  /*0d20*/  LDSM.16.MT88.4 R20, [R44] ;  /* 0x000000002c14783b */ /* 0x000fe20000004200 */
[----:B------:R-:W-:-:S03]  /*0d30*/  UISETP.GE.AND UP0, UPT, UR4, UR7, UPT ;  /* 0x000000070400728c */ /* 0x000fc6000bf06270 */
[----:B------:R-:W4:Y:S04]  /*0d40*/  LDSM.16.M88.4 R68, [R47+UR5+0x4000] ;  /* 0x004000052f44783b */ /* 0x000f280008000200 */
[----:B------:R-:W-:Y:S04]  /*0d50*/  LDSM.16.MT88.4 R48, [R44+0x2000] ;  /* 0x002000002c30783b */ /* 0x000fe80000004200 */
[----:B------:R-:W-:Y:S04]  /*0d60*/  LDSM.16.M88.4 R32, [R47+UR5+0x4200] ;  /* 0x004200052f20783b */ /* 0x000fe80008000200 */
[----:B------:R-:W0:Y:S04]  /*0d70*/  LDSM.16.M88.4 R52, [R47+UR5+0x4400] ;  /* 0x004400052f34783b */ /* 0x000e280008000200 */
[----:B------:R-:W5:Y:S01]  /*0d80*/  LDSM.16.M88.4 R28, [R47+UR5+0x4600] ;  /* 0x004600052f1c783b */ /* 0x000f620008000200 */
[----:B------:R-:W-:Y:S01]  /*0d90*/  BAR.SYNC.DEFER_BLOCKING 0x0 ;  /* 0x0000000000007b1d */ /* 0x000fe20000010000 */
[C---:B----4-:R-:W-:Y:S08]  /*0da0*/  HMMA.16816.F32 R72, R20.reuse, R68, RZ ;  /* 0x000000441448723c */ /* 0x050ff000000018ff */
[----:B0-----:R-:W-:-:S12]  /*0db0*/  HMMA.16816.F32 R64, R20, R52, RZ ;  /* 0x000000341440723c */ /* 0x001fd800000018ff */
[----:B------:R-:W-:Y:S08]  /*0dc0*/  HMMA.16816.F32 R24, R48, R70, R72 ;  /* 0x000000463018723c */ /* 0x000ff00000001848 */
[----:B------:R-:W-:-:S15]  /*0dd0*/  HMMA.16816.F32 R68, R20, R32, RZ ;  /* 0x000000201444723c */ /* 0x000fde00000018ff */
[----:B------:R-:W-:-:S05]  /*0de0*/  NOP ;  /* 0x0000000000007918 */ /* 0x000fca0000000000 */
[----:B------:R-:W-:Y:S08]  /*0df0*/  HMMA.16816.F32 R32, R48, R34, R68 ;  /* 0x000000223020723c */ /* 0x000ff00000001844 */
[----:B-----5:R-:W-:Y:S08]  /*0e00*/  HMMA.16816.F32 R68, R20, R28, RZ ;  /* 0x0000001c1444723c */ /* 0x020ff000000018ff */
[----:B------:R-:W-:-:S12]  /*0e10*/  HMMA.16816.F32 R20, R48, R54, R64 ;  /* 0x000000363014723c */ /* 0x000fd80000001840 */
[----:B------:R-:W-:Y:S01]  /*0e20*/  HMMA.16816.F32 R28, R48, R30, R68 ;  /* 0x0000001e301c723c */ /* 0x000fe20000001844 */
[----:B------:R-:W-:Y:S01]  /*0e30*/  FMUL R48, R24, UR8 ;  /* 0x0000000818307c20 */ /* 0x000fe20008400000 */
[----:B------:R-:W-:Y:S01]  /*0e40*/  FMUL R49, R25, UR8 ;  /* 0x0000000819317c20 */ /* 0x000fe20008400000 */
[----:B------:R-:W-:Y:S01]  /*0e50*/  FMUL R50, R32, UR8 ;  /* 0x0000000820327c20 */ /* 0x000fe20008400000 */
[----:B------:R-:W-:-:S03]  /*0e60*/  FMUL R51, R33, UR8 ;  /* 0x0000000821337c20 */ /* 0x000fc60008400000 */
[----:B------:R-:W-:Y:S01]  /*0e70*/  FMUL R52, R20, UR8 ;  /* 0x0000000814347c20 */ /* 0x000fe20008400000 */
[----:B------:R-:W-:Y:S01]  /*0e80*/  FMNMX3 R50, R48, R49, R50, !PT ;  /* 0x0000003130327276 */ /* 0x000fe20007800032 */
[----:B------:R-:W-:-:S03]  /*0e90*/  FMUL R48, R21, UR8 ;  /* 0x0000000815307c20 */ /* 0x000fc60008400000 */
[----:B------:R-:W-:Y:S01]  /*0ea0*/  FMNMX3 R51, R50, R51, R52, !PT ;  /* 0x0000003332337276 */ /* 0x000fe20007800034 */
[----:B------:R-:W-:-:S06]  /*0eb0*/  FMUL R52, R22, UR8 ;  /* 0x0000000816347c20 */ /* 0x000fcc0008400000 */
[----:B------:R-:W-:Y:S01]  /*0ec0*/  FMUL R49, R28, UR8 ;  /* 0x000000081c317c20 */ /* 0x000fe20008400000 */
[----:B------:R-:W-:-:S04]  /*0ed0*/  FMUL R50, R29, UR8 ;  /* 0x000000081d327c20 */ /* 0x000fc80008400000 */
[----:B------:R-:W-:Y:S01]  /*0ee0*/  FMNMX3 R49, R51, R48, R49, !PT ;  /* 0x0000003033317276 */ /* 0x000fe20007800031 */
[----:B------:R-:W-:Y:S01]  /*0ef0*/  FMUL R48, R26, UR8 ;  /* 0x000000081a307c20 */ /* 0x000fe20008400000 */
[----:B------:R-:W-:Y:S02]  /*0f00*/  FMUL R51, R35, UR8 ;  /* 0x0000000823337c20 */ /* 0x000fe40008400000 */
[----:B------:R-:W-:Y:S01]  /*0f10*/  FMNMX R53, R50, R49, !PT ;  /* 0x0000003132357209 */ /* 0x000fe20007800000 */
[----:B------:R-:W-:Y:S01]  /*0f20*/  FMUL R49, R27, UR8 ;  /* 0x000000081b317c20 */ /* 0x000fe20008400000 */
[----:B------:R-:W-:-:S03]  /*0f30*/  FMUL R50, R34, UR8 ;  /* 0x0000000822327c20 */ /* 0x000fc60008400000 */
[----:B------:R-:W0:Y:S02]  /*0f40*/  SHFL.BFLY PT, R54, R53, 0x2, 0x1f ;  /* 0x0c401f0035367f89 */ /* 0x000e2400000e0000 */
[----:B------:R-:W-:Y:S01]  /*0f50*/  FMNMX3 R50, R48, R49, R50, !PT ;  /* 0x0000003130327276 */ /* 0x000fe20007800032 */
[----:B------:R-:W-:Y:S01]  /*0f60*/  FMUL R48, R23, UR8 ;  /* 0x0000000817307c20 */ /* 0x000fe20008400000 */
[----:B------:R-:W-:Y:S02]  /*0f70*/  FMUL R49, R30, UR8 ;  /* 0x000000081e317c20 */ /* 0x000fe40008400000 */
[----:B------:R-:W-:Y:S01]  /*0f80*/  FMNMX3 R51, R50, R51, R52, !PT ;  /* 0x0000003332337276 */ /* 0x000fe20007800034 */
[----:B------:R-:W-:-:S03]  /*0f90*/  FMUL R50, R31, UR8 ;  /* 0x000000081f327c20 */ /* 0x000fc60008400000 */
[----:B------:R-:W-:-:S04]  /*0fa0*/  FMNMX3 R49, R51, R48, R49, !PT ;  /* 0x0000003033317276 */ /* 0x000fc80007800031 */
[----:B------:R-:W-:-:S05]  /*0fb0*/  FMNMX R49, R50, R49, !PT ;  /* 0x0000003132317209 */ /* 0x000fca0007800000 */
[----:B------:R-:W4:Y:S01]  /*0fc0*/  SHFL.BFLY PT, R48, R49, 0x2, 0x1f ;  /* 0x0c401f0031307f89 */ /* 0x000f2200000e0000 */
[----:B0-----:R-:W-:-:S05]  /*0fd0*/  FMNMX R53, R53, R54, !PT ;  /* 0x0000003635357209 */ /* 0x001fca0007800000 */
[----:B------:R-:W0:Y:S01]  /*0fe0*/  SHFL.BFLY PT, R65, R53, 0x1, 0x1f ;  /* 0x0c201f0035417f89 */ /* 0x000e2200000e0000 */
[----:B----4-:R-:W-:-:S05]  /*0ff0*/  FMNMX R67, R49, R48, !PT ;  /* 0x0000003031437209 */ /* 0x010fca0007800000 */
[----:B------:R-:W4:Y:S01]  /*1000*/  SHFL.BFLY PT, R48, R67, 0x1, 0x1f ;  /* 0x0c201f0043307f89 */ /* 0x000f2200000e0000 */
[----:B0-----:R-:W-:-:S05]  /*1010*/  FMNMX3 R65, R53, R65, R60, !PT ;  /* 0x0000004135417276 */ /* 0x001fca000780003c */
[--C-:B------:R-:W-:Y:S01]  /*1020*/  FFMA R32, R32, UR8, -R65.reuse ;  /* 0x0000000820207c23 */ /* 0x100fe20008000841 */
[--C-:B------:R-:W-:Y:S01]  /*1030*/  FFMA R33, R33, UR8, -R65.reuse ;  /* 0x0000000821217c23 */ /* 0x100fe20008000841 */
[--C-:B------:R-:W-:Y:S01]  /*1040*/  FFMA R24, R24, UR8, -R65.reuse ;  /* 0x0000000818187c23 */ /* 0x100fe20008000841 */
[--C-:B------:R-:W-:Y:S01]  /*1050*/  FFMA R25, R25, UR8, -R65.reuse ;  /* 0x0000000819197c23 */ /* 0x100fe20008000841 */
[----:B------:R-:W-:Y:S01]  /*1060*/  FMUL R49, R32, 1.4426950216293334961 ;  /* 0x3fb8aa3b20317820 */ /* 0x000fe20000400000 */
[----:B------:R-:W-:Y:S01]  /*1070*/  FADD R32, -R65, R60 ;  /* 0x0000003c41207221 */ /* 0x000fe20000000100 */
[----:B------:R-:W-:Y:S01]  /*1080*/  FMUL R24, R24, 1.4426950216293334961 ;  /* 0x3fb8aa3b18187820 */ /* 0x000fe20000400000 */
[----:B------:R-:W-:Y:S01]  /*1090*/  FMUL R25, R25, 1.4426950216293334961 ;  /* 0x3fb8aa3b19197820 */ /* 0x000fe20000400000 */
[----:B------:R-:W-:Y:S01]  /*10a0*/  MUFU.EX2 R71, R49 ;  /* 0x0000003100477308 */ /* 0x000fe20000000800 */
[----:B------:R-:W-:Y:S01]  /*10b0*/  FMUL R69, R32, 1.4426950216293334961 ;  /* 0x3fb8aa3b20457820 */ /* 0x000fe20000400000 */
[--C-:B------:R-:W-:Y:S01]  /*10c0*/  FFMA R20, R20, UR8, -R65.reuse ;  /* 0x0000000814147c23 */ /* 0x100fe20008000841 */
[--C-:B------:R-:W-:Y:S01]  /*10d0*/  FFMA R21, R21, UR8, -R65.reuse ;  /* 0x0000000815157c23 */ /* 0x100fe20008000841 */
[--C-:B------:R-:W-:Y:S01]  /*10e0*/  FFMA R28, R28, UR8, -R65.reuse ;  /* 0x000000081c1c7c23 */ /* 0x100fe20008000841 */
[----:B------:R-:W-:Y:S01]  /*10f0*/  FFMA R29, R29, UR8, -R65 ;  /* 0x000000081d1d7c23 */ /* 0x000fe20008000841 */
[--C-:B----4-:R-:W-:Y:S01]  /*1100*/  FMNMX3 R67, R67, R48, R58.reuse, !PT ;  /* 0x0000003043437276 */ /* 0x110fe2000780003a */
[----:B------:R-:W-:Y:S01]  /*1110*/  FMUL R48, R33, 1.4426950216293334961 ;  /* 0x3fb8aa3b21307820 */ /* 0x000fe20000400000 */
[----:B------:R-:W-:Y:S01]  /*1120*/  MUFU.EX2 R50, R24 ;  /* 0x0000001800327308 */ /* 0x000fe20000000800 */
[----:B------:R-:W-:Y:S01]  /*1130*/  FMUL R20, R20, 1.4426950216293334961 ;  /* 0x3fb8aa3b14147820 */ /* 0x000fe20000400000 */
[----:B------:R-:W-:Y:S01]  /*1140*/  FMUL R21, R21, 1.4426950216293334961 ;  /* 0x3fb8aa3b15157820 */ /* 0x000fe20000400000 */
[--C-:B------:R-:W-:Y:S01]  /*1150*/  FFMA R26, R26, UR8, -R67.reuse ;  /* 0x000000081a1a7c23 */ /* 0x100fe20008000843 */
[--C-:B------:R-:W-:Y:S01]  /*1160*/  FFMA R27, R27, UR8, -R67.reuse ;  /* 0x000000081b1b7c23 */ /* 0x100fe20008000843 */
[--C-:B------:R-:W-:Y:S01]  /*1170*/  FFMA R34, R34, UR8, -R67.reuse ;  /* 0x0000000822227c23 */ /* 0x100fe20008000843 */
[--C-:B------:R-:W-:Y:S01]  /*1180*/  FFMA R35, R35, UR8, -R67.reuse ;  /* 0x0000000823237c23 */ /* 0x100fe20008000843 */
[----:B------:R-:W-:Y:S01]  /*1190*/  FMUL R32, R26, 1.4426950216293334961 ;  /* 0x3fb8aa3b1a207820 */ /* 0x000fe20000400000 */
[----:B------:R0:W4:Y:S01]  /*11a0*/  MUFU.EX2 R60, R48 ;  /* 0x00000030003c7308 */ /* 0x0001220000000800 */
[----:B------:R-:W-:Y:S01]  /*11b0*/  FMUL R33, R27, 1.4426950216293334961 ;  /* 0x3fb8aa3b1b217820 */ /* 0x000fe20000400000 */
[----:B------:R-:W-:Y:S01]  /*11c0*/  FMUL R34, R34, 1.4426950216293334961 ;  /* 0x3fb8aa3b22227820 */ /* 0x000fe20000400000 */
[--C-:B------:R-:W-:Y:S01]  /*11d0*/  FFMA R22, R22, UR8, -R67.reuse ;  /* 0x0000000816167c23 */ /* 0x100fe20008000843 */
[--C-:B------:R-:W-:Y:S01]  /*11e0*/  FFMA R23, R23, UR8, -R67.reuse ;  /* 0x0000000817177c23 */ /* 0x100fe20008000843 */
[--C-:B------:R-:W-:Y:S01]  /*11f0*/  FFMA R30, R30, UR8, -R67.reuse ;  /* 0x000000081e1e7c23 */ /* 0x100fe20008000843 */
[----:B------:R-:W-:Y:S01]  /*1200*/  FFMA R31, R31, UR8, -R67 ;  /* 0x000000081f1f7c23 */ /* 0x000fe20008000843 */
[----:B------:R-:W-:Y:S01]  /*1210*/  FMUL R22, R22, 1.4426950216293334961 ;  /* 0x3fb8aa3b16167820 */ /* 0x000fe20000400000 */
[----:B-1----:R1:W-:Y:S01]  /*1220*/  MUFU.EX2 R62, R32 ;  /* 0x00000020003e7308 */ /* 0x0023e20000000800 */
[----:B0-----:R-:W-:Y:S01]  /*1230*/  FADD R48, -R67, R58 ;  /* 0x0000003a43307221 */ /* 0x001fe20000000100 */
[----:B------:R-:W-:Y:S01]  /*1240*/  FMUL R23, R23, 1.4426950216293334961 ;  /* 0x3fb8aa3b17177820 */ /* 0x000fe20000400000 */
[----:B------:R-:W-:Y:S01]  /*1250*/  FMUL R28, R28, 1.4426950216293334961 ;  /* 0x3fb8aa3b1c1c7820 */ /* 0x000fe20000400000 */
[----:B------:R-:W-:Y:S01]  /*1260*/  FMUL R30, R30, 1.4426950216293334961 ;  /* 0x3fb8aa3b1e1e7820 */ /* 0x000fe20000400000 */
[----:B------:R-:W-:Y:S01]  /*1270*/  FMUL R29, R29, 1.4426950216293334961 ;  /* 0x3fb8aa3b1d1d7820 */ /* 0x000fe20000400000 */
[----:B------:R-:W-:-:S02]  /*1280*/  FMUL R31, R31, 1.4426950216293334961 ;  /* 0x3fb8aa3b1f1f7820 */ /* 0x000fc40000400000 */
[----:B------:R-:W0:Y:S01]  /*1290*/  MUFU.EX2 R49, R33 ;  /* 0x0000002100317308 */ /* 0x000e220000000800 */
[----:B-1----:R-:W-:Y:S01]  /*12a0*/  FMUL R32, R48, 1.4426950216293334961 ;  /* 0x3fb8aa3b30207820 */ /* 0x002fe20000400000 */
[----:B------:R-:W-:Y:S01]  /*12b0*/  FMUL R48, R35, 1.4426950216293334961 ;  /* 0x3fb8aa3b23307820 */ /* 0x000fe20000400000 */
[----:B----4-:R-:W-:-:S05]  /*12c0*/  F2FP.F16.F32.PACK_AB R54, R60, R71 ;  /* 0x000000473c36723e */ /* 0x010fca00000000ff */
[----:B------:R-:W-:Y:S08]  /*12d0*/  MUFU.EX2 R58, R34 ;  /* 0x00000022003a7308 */ /* 0x000ff00000000800 */
[----:B------:R-:W1:Y:S01]  /*12e0*/  MUFU.EX2 R51, R25 ;  /* 0x0000001900337308 */ /* 0x000e620000000800 */
[----:B0-----:R-:W-:-:S07]  /*12f0*/  F2FP.F16.F32.PACK_AB R53, R49, R62 ;  /* 0x0000003e3135723e */ /* 0x001fce00000000ff */
[----:B------:R-:W0:Y:S08]  /*1300*/  MUFU.EX2 R69, R69 ;  /* 0x0000004500457308 */ /* 0x000e300000000800 */
[----:B------:R-:W-:Y:S01]  /*1310*/  MUFU.EX2 R29, R29 ;  /* 0x0000001d001d7308 */ /* 0x000fe20000000800 */
[----:B-1----:R-:W-:-:S07]  /*1320*/  F2FP.F16.F32.PACK_AB R52, R51, R50 ;  /* 0x000000323334723e */ /* 0x002fce00000000ff */
[----:B------:R-:W-:Y:S01]  /*1330*/  MUFU.EX2 R31, R31 ;  /* 0x0000001f001f7308 */ /* 0x000fe20000000800 */
[----:B--2---:R1:W-:Y:S01]  /*1340*/  STS.U16 [R46+UR5+0x4000], R61 ;  /* 0x0040003d2e007988 */ /* 0x0043e20008000405 */
[C---:B0-----:R-:W-:Y:S01]  /*1350*/  FMUL R4, R69.reuse, R4 ;  /* 0x0000000445047220 */ /* 0x041fe20000400000 */
[C---:B------:R-:W-:Y:S01]  /*1360*/  FMUL R5, R69.reuse, R5 ;  /* 0x0000000545057220 */ /* 0x040fe20000400000 */
[C---:B------:R-:W-:Y:S01]  /*1370*/  FMUL R16, R69.reuse, R16 ;  /* 0x0000001045107220 */ /* 0x040fe20000400000 */
[----:B---3--:R0:W-:Y:S01]  /*1380*/  STS.U16 [R46+UR5+0x4400], R63 ;  /* 0x0044003f2e007988 */ /* 0x0081e20008000405 */
[C---:B------:R-:W-:Y:S01]  /*1390*/  FMUL R17, R69.reuse, R17 ;  /* 0x0000001145117220 */ /* 0x040fe20000400000 */
[C---:B------:R-:W-:Y:S01]  /*13a0*/  FMUL R12, R69.reuse, R12 ;  /* 0x0000000c450c7220 */ /* 0x040fe20000400000 */
[C---:B------:R-:W-:Y:S01]  /*13b0*/  FMUL R13, R69.reuse, R13 ;  /* 0x0000000d450d7220 */ /* 0x040fe20000400000 */
[----:B------:R-:W-:Y:S01]  /*13c0*/  BAR.SYNC.DEFER_BLOCKING 0x0 ;  /* 0x0000000000007b1d */ /* 0x000fe20000010000 */
[C---:B------:R-:W-:Y:S01]  /*13d0*/  FMUL R8, R69.reuse, R8 ;  /* 0x0000000845087220 */ /* 0x040fe20000400000 */
[----:B------:R-:W-:-:S04]  /*13e0*/  FMUL R9, R69, R9 ;  /* 0x0000000945097220 */ /* 0x000fc80000400000 */
[----:B-1----:R-:W1:Y:S08]  /*13f0*/  MUFU.EX2 R61, R32 ;  /* 0x00000020003d7308 */ /* 0x002e700000000800 */
[----:B0-----:R-:W0:Y:S01]  /*1400*/  MUFU.EX2 R63, R48 ;  /* 0x00000030003f7308 */ /* 0x001e220000000800 */
[C---:B-1----:R-:W-:Y:S01]  /*1410*/  FMUL R6, R61.reuse, R6 ;  /* 0x000000063d067220 */ /* 0x042fe20000400000 */
[----:B------:R-:W1:Y:S01]  /*1420*/  LDSM.16.M88.4 R32, [R47+UR5+0x4200] ;  /* 0x004200052f20783b */ /* 0x000e620008000200 */
[C---:B------:R-:W-:Y:S01]  /*1430*/  FMUL R7, R61.reuse, R7 ;  /* 0x000000073d077220 */ /* 0x040fe20000400000 */
[C---:B------:R-:W-:Y:S01]  /*1440*/  FMUL R18, R61.reuse, R18 ;  /* 0x000000123d127220 */ /* 0x040fe20000400000 */
[C---:B------:R-:W-:Y:S01]  /*1450*/  FMUL R19, R61.reuse, R19 ;  /* 0x000000133d137220 */ /* 0x040fe20000400000 */
[----:B------:R-:W2:Y:S01]  /*1460*/  LDSM.16.M88.4 R24, [R47+UR5+0x4000] ;  /* 0x004000052f18783b */ /* 0x000ea20008000200 */
[C---:B------:R-:W-:Y:S01]  /*1470*/  FMUL R14, R61.reuse, R14 ;  /* 0x0000000e3d0e7220 */ /* 0x040fe20000400000 */
[----:B------:R-:W-:Y:S01]  /*1480*/  FMUL R15, R61, R15 ;  /* 0x0000000f3d0f7220 */ /* 0x000fe20000400000 */
[----:B0-----:R-:W-:Y:S01]  /*1490*/  F2FP.F16.F32.PACK_AB R55, R63, R58 ;  /* 0x0000003a3f37723e */ /* 0x001fe200000000ff */
[C---:B------:R-:W-:Y:S01]  /*14a0*/  FMUL R10, R61.reuse, R10 ;  /* 0x0000000a3d0a7220 */ /* 0x040fe20000400000 */
[----:B------:R-:W-:-:S05]  /*14b0*/  FMUL R11, R61, R11 ;  /* 0x0000000b3d0b7220 */ /* 0x000fca0000400000 */
[C---:B-1----:R-:W-:Y:S01]  /*14c0*/  HMMA.16816.F32 R4, R52.reuse, R32, R4 ;  /* 0x000000203404723c */ /* 0x042fe20000001804 */
[----:B------:R-:W-:Y:S01]  /*14d0*/  FADD R32, R50, R51 ;  /* 0x0000003332207221 */ /* 0x000fe20000000000 */
[----:B------:R-:W-:Y:S02]  /*14e0*/  FADD R33, R62, R49 ;  /* 0x000000313e217221 */ /* 0x000fe40000000000 */
[----:B------:R-:W0:Y:S01]  /*14f0*/  LDSM.16.M88.4 R48, [R47+UR5+0x4400] ;  /* 0x004400052f30783b */ /* 0x000e220008000200 */
[----:B------:R-:W-:Y:S01]  /*1500*/  FADD R71, R71, R32 ;  /* 0x0000002047477221 */ /* 0x000fe20000000000 */
[----:B------:R-:W-:Y:S02]  /*1510*/  MUFU.EX2 R62, R28 ;  /* 0x0000001c003e7308 */ /* 0x000fe40000000800 */
[----:B--2---:R-:W-:Y:S01]  /*1520*/  HMMA.16816.F32 R16, R52, R24, R16 ;  /* 0x000000183410723c */ /* 0x004fe20000001810 */
[----:B------:R-:W-:Y:S01]  /*1530*/  FADD R71, R60, R71 ;  /* 0x000000473c477221 */ /* 0x000fe20000000000 */
[----:B------:R-:W-:-:S04]  /*1540*/  IMAD.MOV.U32 R60, RZ, RZ, R65 ;  /* 0x000000ffff3c7224 */ /* 0x000fc800078e0041 */
[----:B------:R1:W2:Y:S08]  /*1550*/  MUFU.EX2 R24, R20 ;  /* 0x0000001400187308 */ /* 0x0002b00000000800 */
[----:B------:R-:W3:Y:S01]  /*1560*/  MUFU.EX2 R32, R22 ;  /* 0x0000001600207308 */ /* 0x000ee20000000800 */
[----:B-1----:R-:W-:-:S04]  /*1570*/  FADD R20, R58, R33 ;  /* 0x000000213a147221 */ /* 0x002fc80000000000 */
[----:B------:R-:W-:-:S03]  /*1580*/  FADD R63, R63, R20 ;  /* 0x000000143f3f7221 */ /* 0x000fc60000000000 */
[----:B------:R-:W1:Y:S01]  /*1590*/  MUFU.EX2 R25, R21 ;  /* 0x0000001500197308 */ /* 0x000e620000000800 */
[----:B--2---:R-:W-:-:S07]  /*15a0*/  FADD R28, R24, R71 ;  /* 0x00000047181c7221 */ /* 0x004fce0000000000 */
[----:B------:R2:W4:Y:S01]  /*15b0*/  MUFU.EX2 R33, R23 ;  /* 0x0000001700217308 */ /* 0x0005220000000800 */
[----:B0-----:R-:W-:Y:S01]  /*15c0*/  HMMA.16816.F32 R12, R52, R48, R12 ;  /* 0x00000030340c723c */ /* 0x001fe2000000180c */
[----:B---3--:R-:W-:-:S06]  /*15d0*/  FADD R48, R32, R63 ;  /* 0x0000003f20307221 */ /* 0x008fcc0000000000 */
[----:B------:R-:W0:Y:S01]  /*15e0*/  MUFU.EX2 R58, R30 ;  /* 0x0000001e003a7308 */ /* 0x000e220000000800 */
[----:B--2---:R-:W-:Y:S01]  /*15f0*/  LDSM.16.M88.4 R20, [R47+UR5+0x4600] ;  /* 0x004600052f14783b */ /* 0x004fe20008000200 */
[----:B-1----:R-:W-:-:S04]  /*1600*/  FADD R49, R25, R28 ;  /* 0x0000001c19317221 */ /* 0x002fc80000000000 */
[----:B------:R-:W-:Y:S01]  /*1610*/  FADD R28, R62, R49 ;  /* 0x000000313e1c7221 */ /* 0x000fe20000000000 */
[----:B----4-:R-:W-:-:S03]  /*1620*/  FADD R63, R33, R48 ;  /* 0x00000030213f7221 */ /* 0x010fc60000000000 */
[----:B------:R-:W-:-:S05]  /*1630*/  FADD R28, R29, R28 ;  /* 0x0000001c1d1c7221 */ /* 0x000fca0000000000 */
[----:B------:R-:W1:Y:S01]  /*1640*/  SHFL.BFLY PT, R49, R28, 0x2, 0x1f ;  /* 0x0c401f001c317f89 */ /* 0x000e6200000e0000 */
[----:B0-----:R-:W-:-:S04]  /*1650*/  FADD R30, R58, R63 ;  /* 0x0000003f3a1e7221 */ /* 0x001fc80000000000 */
[C---:B------:R-:W-:Y:S01]  /*1660*/  FADD R30, R31.reuse, R30 ;  /* 0x0000001e1f1e7221 */ /* 0x040fe20000000000 */
[----:B------:R-:W-:Y:S02]  /*1670*/  F2FP.F16.F32.PACK_AB R31, R31, R58 ;  /* 0x0000003a1f1f723e */ /* 0x000fe400000000ff */
[----:B------:R-:W-:Y:S02]  /*1680*/  MOV R58, R67 ;  /* 0x00000043003a7202 */ /* 0x000fe40000000f00 */
[----:B------:R-:W0:Y:S01]  /*1690*/  SHFL.BFLY PT, R63, R30, 0x2, 0x1f ;  /* 0x0c401f001e3f7f89 */ /* 0x000e2200000e0000 */
[----:B-1----:R-:W-:Y:S01]  /*16a0*/  FADD R49, R28, R49 ;  /* 0x000000311c317221 */ /* 0x002fe20000000000 */
[----:B------:R-:W-:Y:S01]  /*16b0*/  F2FP.F16.F32.PACK_AB R28, R25, R24 ;  /* 0x00000018191c723e */ /* 0x000fe200000000ff */
[----:B------:R-:W-:Y:S03]  /*16c0*/  HMMA.16816.F32 R8, R52, R20, R8 ;  /* 0x000000143408723c */ /* 0x000fe60000001808 */
[----:B------:R-:W1:Y:S01]  /*16d0*/  SHFL.BFLY PT, R20, R49, 0x1, 0x1f ;  /* 0x0c201f0031147f89 */ /* 0x000e6200000e0000 */
[----:B0-----:R-:W-:Y:S01]  /*16e0*/  FADD R63, R30, R63 ;  /* 0x0000003f1e3f7221 */ /* 0x001fe20000000000 */
[----:B------:R-:W-:-:S02]  /*16f0*/  F2FP.F16.F32.PACK_AB R30, R29, R62 ;  /* 0x0000003e1d1e723e */ /* 0x000fc400000000ff */
[----:B------:R-:W-:Y:S02]  /*1700*/  F2FP.F16.F32.PACK_AB R29, R33, R32 ;  /* 0x00000020211d723e */ /* 0x000fe400000000ff */
[----:B------:R-:W0:Y:S05]  /*1710*/  SHFL.BFLY PT, R48, R63, 0x1, 0x1f ;  /* 0x0c201f003f307f89 */ /* 0x000e2a00000e0000 */
[C---:B------:R-:W-:Y:S08]  /*1720*/  HMMA.16816.F32 R16, R28.reuse, R26, R16 ;  /* 0x0000001a1c10723c */ /* 0x040ff00000001810 */
[----:B------:R-:W-:Y:S01]  /*1730*/  HMMA.16816.F32 R4, R28, R34, R4 ;  /* 0x000000221c04723c */ /* 0x000fe20000001804 */
[----:B-1----:R-:W-:-:S04]  /*1740*/  FADD R20, R49, R20 ;  /* 0x0000001431147221 */ /* 0x002fc80000000000 */
[----:B------:R-:W-:-:S03]  /*1750*/  FFMA R42, R69, R42, R20 ;  /* 0x0000002a452a7223 */ /* 0x000fc60000000014 */
[----:B------:R-:W-:Y:S01]  /*1760*/  HMMA.16816.F32 R12, R28, R50, R12 ;  /* 0x000000321c0c723c */ /* 0x000fe2000000180c */
[----:B0-----:R-:W-:-:S04]  /*1770*/  FADD R48, R63, R48 ;  /* 0x000000303f307221 */ /* 0x001fc80000000000 */
[----:B------:R-:W-:-:S03]  /*1780*/  FFMA R56, R61, R56, R48 ;  /* 0x000000383d387223 */ /* 0x000fc60000000030 */
[----:B------:R-:W-:Y:S01]  /*1790*/  HMMA.16816.F32 R8, R28, R22, R8 ;  /* 0x000000161c08723c */ /* 0x000fe20000001808 */
[----:B------:R-:W-:-:S04]  /*17a0*/  NOP ;  /* 0x0000000000007918 */ /* 0x000fc80000000000 */
[----:B------:R-:W-:-:S15]  /*17b0*/  BRA.U !UP0, `(.L_x_1) ;  /* 0xfffffff5081c7547 */ /* 0x000fde000b83ffff */
.L_x_0:
[----:B------:R-:W0:Y:S01]  /*17c0*/  S2R R2, SR_TID.X ;  /* 0x0000000000027919 */ /* 0x000e220000002100 */
[----:B------:R-:W1:Y:S01]  /*17d0*/  S2UR UR5, SR_CgaCtaId ;  /* 0x00000000000579c3 */ /* 0x000e620000008800 */
[----:B------:R-:W-:Y:S01]  /*17e0*/  UMOV UR4, 0x400 ;  /* 0x0000040000047882 */ /* 0x000fe20000000000 */
[----:B------:R-:W-:Y:S02]  /*17f0*/  IMAD.MOV.U32 R29, RZ, RZ, R6 ;  /* 0x000000ffff1d7224 */ /* 0x000fe400078e0006 */
[C---:B------:R-:W-:Y:S01]  /*1800*/  FMUL R3, R42.reuse, 8388608 ;  /* 0x4b0000002a037820 */ /* 0x040fe20000400000 */
[----:B------:R-:W-:Y:S01]  /*1810*/  IMAD.MOV.U32 R33, RZ, RZ, R18 ;  /* 0x000000ffff217224 */ /* 0x000fe200078e0012 */
[----:B------:R-:W-:Y:S01]  /*1820*/  MOV R18, R5 ;  /* 0x0000000500127202 */ /* 0x000fe20000000f00 */
[----:B------:R-:W-:Y:S01]  /*1830*/  IMAD.MOV.U32 R32, RZ, RZ, R16 ;  /* 0x000000ffff207224 */ /* 0x000fe200078e0010 */
[----:B------:R-:W-:Y:S01]  /*1840*/  MOV R31, R19 ;  /* 0x00000013001f7202 */ /* 0x000fe20000000f00 */
[----:B------:R-:W-:Y:S01]  /*1850*/  IMAD.MOV.U32 R16, RZ, RZ, R4 ;  /* 0x000000ffff107224 */ /* 0x000fe200078e0004 */
[C---:B------:R-:W-:Y:S01]  /*1860*/  FSETP.GEU.AND P3, PT, R42.reuse, 1.175494350822287508e-38, PT ;  /* 0x008000002a00780b */ /* 0x040fe20003f6e000 */
[----:B------:R-:W-:Y:S01]  /*1870*/  IMAD.MOV.U32 R22, RZ, RZ, R8 ;  /* 0x000000ffff167224 */ /* 0x000fe200078e0008 */
[----:B------:R-:W-:Y:S01]  /*1880*/  MOV R19, R7 ;  /* 0x0000000700137202 */ /* 0x000fe20000000f00 */
[----:B------:R-:W-:Y:S01]  /*1890*/  IMAD.MOV.U32 R27, RZ, RZ, R14 ;  /* 0x000000ffff1b7224 */ /* 0x000fe200078e000e */
[----:B------:R-:W-:Y:S01]  /*18a0*/  FSEL R36, R3, R42, !P3 ;  /* 0x0000002a03247208 */ /* 0x000fe20005800000 */
[----:B------:R-:W-:Y:S01]  /*18b0*/  BAR.SYNC.DEFER_BLOCKING 0x0 ;  /* 0x0000000000007b1d */ /* 0x000fe20000010000 */
[C---:B------:R-:W-:Y:S01]  /*18c0*/  FSETP.GT.AND P2, PT, |R42|.reuse, 8.50705917302346158658e+37, PT ;  /* 0x7e8000002a00780b */ /* 0x040fe20003f44200 */
[----:B------:R-:W-:Y:S01]  /*18d0*/  IMAD.MOV.U32 R30, RZ, RZ, R12 ;  /* 0x000000ffff1e7224 */ /* 0x000fe200078e000c */
[----:B------:R-:W-:Y:S01]  /*18e0*/  FSETP.GEU.AND P0, PT, |R42|, 1.175494350822287508e-38, PT ;  /* 0x008000002a00780b */ /* 0x000fe20003f0e200 */
[----:B------:R-:W-:Y:S01]  /*18f0*/  IMAD.MOV.U32 R23, RZ, RZ, R10 ;  /* 0x000000ffff177224 */ /* 0x000fe200078e000a */
[----:B------:R-:W-:-:S03]  /*1900*/  FSETP.GEU.AND P4, PT, R56, 1.175494350822287508e-38, PT ;  /* 0x008000003800780b */ /* 0x000fc60003f8e000 */
[----:B------:R-:W2:Y:S01]  /*1910*/  LDC R34, c[0x0][0x3e8] ;  /* 0x0000fa00ff227b82 */ /* 0x000ea20000000800 */
[C---:B------:R-:W-:Y:S02]  /*1920*/  FSETP.GT.AND P1, PT, |R56|.reuse, 8.50705917302346158658e+37, PT ;  /* 0x7e8000003800780b */ /* 0x040fe40003f24200 */
[----:B------:R-:W-:Y:S01]  /*1930*/  FSETP.GEU.AND P5, PT, |R56|, 1.175494350822287508e-38, PT ;  /* 0x008000003800780b */ /* 0x000fe20003fae200 */
[----:B-1----:R-:W-:Y:S01]  /*1940*/  ULEA UR7, UR5, UR4, 0x18 ;  /* 0x0000000405077291 */ /* 0x002fe2000f8ec0ff */
[----:B------:R-:W-:Y:S01]  /*1950*/  MOV R25, R15 ;  /* 0x0000000f00197202 */ /* 0x000fe20000000f00 */
[----:B------:R-:W1:Y:S01]  /*1960*/  LDCU.64 UR4, c[0x0][0x3e0] ;  /* 0x00007c00ff0477ac */ /* 0x000e620008000a00 */
[----:B------:R-:W-:Y:S01]  /*1970*/  MOV R20, R9 ;  /* 0x0000000900147202 */ /* 0x000fe20000000f00 */
[----:B------:R-:W-:Y:S01]  /*1980*/  @P2 FMUL R42, R42, 0.25 ;  /* 0x3e8000002a2a2820 */ /* 0x000fe20000400000 */
[----:B------:R-:W-:Y:S01]  /*1990*/  MOV R28, R17 ;  /* 0x00000011001c7202 */ /* 0x000fe20000000f00 */
[----:B------:R-:W-:Y:S01]  /*19a0*/  @P2 FMUL R16, R16, 0.25 ;  /* 0x3e80000010102820 */ /* 0x000fe20000400000 */
[C---:B0-----:R-:W-:Y:S01]  /*19b0*/  LOP3.LUT R6, R2.reuse, 0x7, RZ, 0xc0, !PT ;  /* 0x0000000702067812 */ /* 0x041fe200078ec0ff */
[C---:B------:R-:W-:Y:S01]  /*19c0*/  IMAD.SHL.U32 R4, R2.reuse, 0x8, RZ ;  /* 0x0000000802047824 */ /* 0x040fe200078e00ff */
[----:B------:R-:W-:Y:S01]  /*19d0*/  LOP3.LUT R8, R2, 0x8, RZ, 0xc0, !PT ;  /* 0x0000000802087812 */ /* 0x000fe200078ec0ff */
[----:B------:R-:W-:Y:S01]  /*19e0*/  @!P0 FMUL R42, R42, 16777216 ;  /* 0x4b8000002a2a8820 */ /* 0x000fe20000400000 */
[----:B------:R-:W-:Y:S01]  /*19f0*/  LEA R5, R6, UR7, 0x4 ;  /* 0x0000000706057c11 */ /* 0x000fe2000f8e20ff */
[----:B------:R-:W-:Y:S01]  /*1a00*/  @P2 FMUL R32, R32, 0.25 ;  /* 0x3e80000020202820 */ /* 0x000fe20000400000 */
[----:B------:R-:W-:Y:S01]  /*1a10*/  LOP3.LUT R4, R4, 0xf80, RZ, 0xc0, !PT ;  /* 0x00000f8004047812 */ /* 0x000fe200078ec0ff */
[----:B------:R-:W0:Y:S01]  /*1a20*/  MUFU.RCP R17, R42 ;  /* 0x0000002a00117308 */ /* 0x000e220000001000 */
[----:B------:R-:W-:Y:S01]  /*1a30*/  SHF.L.U32 R3, R2, 0x2, RZ ;  /* 0x0000000202037819 */ /* 0x000fe200000006ff */
[----:B------:R-:W-:Y:S01]  /*1a40*/  IMAD R7, R6, -0x8, R5 ;  /* 0xfffffff806077824 */ /* 0x000fe200078e0205 */
[----:B------:R-:W-:Y:S01]  /*1a50*/  LEA R5, R8, R5, 0x9 ;  /* 0x0000000508057211 */ /* 0x000fe200078e48ff */
[----:B------:R-:W-:Y:S01]  /*1a60*/  @!P0 FMUL R16, R16, 16777216 ;  /* 0x4b80000010108820 */ /* 0x000fe20000400000 */
[----:B------:R-:W-:Y:S01]  /*1a70*/  MOV R21, R11 ;  /* 0x0000000b00157202 */ /* 0x000fe20000000f00 */
[----:B------:R-:W-:Y:S01]  /*1a80*/  @!P0 FMUL R32, R32, 16777216 ;  /* 0x4b80000020208820 */ /* 0x000fe20000400000 */
[----:B------:R-:W-:Y:S01]  /*1a90*/  FSEL R6, RZ, -23, P4 ;  /* 0xc1b80000ff067808 */ /* 0x000fe20002000000 */
[----:B------:R-:W-:Y:S01]  /*1aa0*/  IMAD.IADD R24, R4, 0x1, R5 ;  /* 0x0000000104187824 */ /* 0x000fe200078e0205 */
[----:B------:R-:W-:Y:S01]  /*1ab0*/  LOP3.LUT R4, R3, 0x3c0, RZ, 0xc0, !PT ;  /* 0x000003c003047812 */ /* 0x000fe200078ec0ff */
[----:B------:R-:W-:Y:S01]  /*1ac0*/  FMUL R3, R56, 8388608 ;  /* 0x4b00000038037820 */ /* 0x000fe20000400000 */
[----:B------:R-:W-:Y:S01]  /*1ad0*/  @P2 FMUL R18, R18, 0.25 ;  /* 0x3e80000012122820 */ /* 0x000fe20000400000 */
[----:B------:R-:W-:Y:S01]  /*1ae0*/  @P2 FMUL R28, R28, 0.25 ;  /* 0x3e8000001c1c2820 */ /* 0x000fe20000400000 */
[----:B------:R-:W-:Y:S01]  /*1af0*/  IADD3 R15, PT, PT, R4, R7, RZ ;  /* 0x00000007040f7210 */ /* 0x000fe20007ffe0ff */
[----:B------:R-:W-:Y:S01]  /*1b00*/  @P1 FMUL R19, R19, 0.25 ;  /* 0x3e80000013131820 */ /* 0x000fe20000400000 */
[----:B------:R-:W-:Y:S01]  /*1b10*/  FSEL R38, R3, R56, !P4 ;  /* 0x0000003803267208 */ /* 0x000fe20006000000 */
[----:B------:R-:W-:Y:S01]  /*1b20*/  @P1 FMUL R56, R56, 0.25 ;  /* 0x3e80000038381820 */ /* 0x000fe20000400000 */
[----:B------:R-:W-:Y:S01]  /*1b30*/  IADD3 R3, PT, PT, R36, -0x3f3504f3, RZ ;  /* 0xc0cafb0d24037810 */ /* 0x000fe20007ffe0ff */
[----:B0-----:R-:W-:Y:S01]  /*1b40*/  FMUL R10, R17, R16 ;  /* 0x00000010110a7220 */ /* 0x001fe20000400000 */
[----:B------:R-:W-:Y:S01]  /*1b50*/  FSEL R4, RZ, -23, P3 ;  /* 0xc1b80000ff047808 */ /* 0x000fe20001800000 */
[----:B------:R-:W-:Y:S01]  /*1b60*/  VIADD R7, R38, 0xc0cafb0d ;  /* 0xc0cafb0d26077836 */ /* 0x000fe20000000000 */
[----:B------:R-:W-:Y:S01]  /*1b70*/  LOP3.LUT R5, R3, 0xff800000, RZ, 0xc0, !PT ;  /* 0xff80000003057812 */ /* 0x000fe200078ec0ff */
[----:B------:R-:W-:Y:S01]  /*1b80*/  @!P5 FMUL R56, R56, 16777216 ;  /* 0x4b8000003838d820 */ /* 0x000fe20000400000 */
[----:B------:R-:W-:Y:S01]  /*1b90*/  LEA.HI R3, R8, R15, RZ, 0x1f ;  /* 0x0000000f08037211 */ /* 0x000fe200078ff8ff */
[----:B------:R-:W-:Y:S01]  /*1ba0*/  @P1 FMUL R29, R29, 0.25 ;  /* 0x3e8000001d1d1820 */ /* 0x000fe20000400000 */
[----:B------:R-:W-:Y:S01]  /*1bb0*/  LOP3.LUT R9, R7, 0xff800000, RZ, 0xc0, !PT ;  /* 0xff80000007097812 */ /* 0x000fe200078ec0ff */
[----:B------:R-:W0:Y:S01]  /*1bc0*/  MUFU.RCP R14, R56 ;  /* 0x00000038000e7308 */ /* 0x000e220000001000 */
[----:B------:R-:W-:Y:S01]  /*1bd0*/  I2FP.F32.S32 R7, R5 ;  /* 0x0000000500077245 */ /* 0x000fe20000201400 */
[----:B------:R-:W-:Y:S01]  /*1be0*/  @P1 FMUL R31, R31, 0.25 ;  /* 0x3e8000001f1f1820 */ /* 0x000fe20000400000 */
[----:B------:R-:W-:Y:S01]  /*1bf0*/  I2FP.F32.S32 R11, R9 ;  /* 0x00000009000b7245 */ /* 0x000fe20000201400 */
[----:B------:R-:W-:Y:S01]  /*1c00*/  @P1 FMUL R33, R33, 0.25 ;  /* 0x3e80000021211820 */ /* 0x000fe20000400000 */
[----:B------:R-:W-:Y:S01]  /*1c10*/  IADD3 R5, PT, PT, R36, -R5, RZ ;  /* 0x8000000524057210 */ /* 0x000fe20007ffe0ff */
[----:B------:R-:W-:Y:S01]  /*1c20*/  FFMA.FTZ R8, R7, 1.1920928955078125e-07, R4 ;  /* 0x3400000007087823 */ /* 0x000fe20000010004 */
[----:B------:R-:W-:Y:S01]  /*1c30*/  MOV R7, 0x3dc6b27f ;  /* 0x3dc6b27f00077802 */ /* 0x000fe20000000f00 */
[----:B------:R-:W-:Y:S01]  /*1c40*/  FFMA.FTZ R11, R11, 1.1920928955078125e-07, R6 ;  /* 0x340000000b0b7823 */ /* 0x000fe20000010006 */
[----:B------:R-:W-:-:S02]  /*1c50*/  IMAD.IADD R6, R38, 0x1, -R9 ;  /* 0x0000000126067824 */ /* 0x000fc400078e0a09 */
[----:B------:R-:W-:Y:S01]  /*1c60*/  FADD R9, R5, -1 ;  /* 0xbf80000005097421 */ /* 0x000fe20000000000 */
[----:B------:R-:W-:Y:S01]  /*1c70*/  MOV R26, R13 ;  /* 0x0000000d001a7202 */ /* 0x000fe20000000f00 */
[----:B------:R-:W-:Y:S01]  /*1c80*/  FMUL R13, R17, R32 ;  /* 0x00000020110d7220 */ /* 0x000fe20000400000 */
[----:B------:R-:W-:Y:S01]  /*1c90*/  FADD R12, R6, -1 ;  /* 0xbf800000060c7421 */ /* 0x000fe20000000000 */
[-C--:B------:R-:W-:Y:S01]  /*1ca0*/  FFMA.FTZ R6, R9, R7.reuse, -0.16845393180847167969 ;  /* 0xbe2c7f3009067423 */ /* 0x080fe20000010007 */
[----:B------:R-:W-:Y:S01]  /*1cb0*/  @!P0 FMUL R18, R18, 16777216 ;  /* 0x4b80000012128820 */ /* 0x000fe20000400000 */
[----:B------:R-:W-:Y:S01]  /*1cc0*/  @!P0 FMUL R28, R28, 16777216 ;  /* 0x4b8000001c1c8820 */ /* 0x000fe20000400000 */
[C---:B------:R-:W-:Y:S01]  /*1cd0*/  FFMA.FTZ R5, R12.reuse, R7, -0.16845393180847167969 ;  /* 0xbe2c7f300c057423 */ /* 0x040fe20000010007 */
[----:B------:R-:W-:Y:S01]  /*1ce0*/  @!P5 FMUL R19, R19, 16777216 ;  /* 0x4b8000001313d820 */ /* 0x000fe20000400000 */
[----:B------:R-:W-:Y:S01]  /*1cf0*/  @!P5 FMUL R29, R29, 16777216 ;  /* 0x4b8000001d1dd820 */ /* 0x000fe20000400000 */
[----:B------:R-:W-:Y:S01]  /*1d00*/  @!P5 FMUL R31, R31, 16777216 ;  /* 0x4b8000001f1fd820 */ /* 0x000fe20000400000 */
[----:B------:R-:W-:Y:S01]  /*1d10*/  @!P5 FMUL R33, R33, 16777216 ;  /* 0x4b8000002121d820 */ /* 0x000fe20000400000 */
[----:B------:R-:W-:Y:S01]  /*1d20*/  FFMA.FTZ R6, R9, R6, 0.1716887056827545166 ;  /* 0x3e2fcf2a09067423 */ /* 0x000fe20000010006 */
[----:B------:R-:W-:Y:S01]  /*1d30*/  FFMA.FTZ R5, R12, R5, 0.1716887056827545166 ;  /* 0x3e2fcf2a0c057423 */ /* 0x000fe20000010005 */
[----:B------:R-:W-:Y:S01]  /*1d40*/  F2FP.F16.F32.PACK_AB R4, R10, R13 ;  /* 0x0000000d0a04723e */ /* 0x000fe200000000ff */
[C---:B------:R-:W-:Y:S01]  /*1d50*/  FMUL R10, R17.reuse, R18 ;  /* 0x00000012110a7220 */ /* 0x040fe20000400000 */
[----:B------:R-:W-:Y:S01]  /*1d60*/  FMUL R13, R17, R28 ;  /* 0x0000001c110d7220 */ /* 0x000fe20000400000 */
[C---:B0-----:R-:W-:Y:S01]  /*1d70*/  FMUL R15, R14.reuse, R19 ;  /* 0x000000130e0f7220 */ /* 0x041fe20000400000 */
[C---:B------:R-:W-:Y:S01]  /*1d80*/  FMUL R16, R14.reuse, R29 ;  /* 0x0000001d0e107220 */ /* 0x040fe20000400000 */
[----:B------:R-:W-:Y:S01]  /*1d90*/  FMUL R19, R14, R33 ;  /* 0x000000210e137220 */ /* 0x000fe20000400000 */
[C---:B------:R-:W-:Y:S01]  /*1da0*/  FFMA.FTZ R6, R9.reuse, R6, -0.17900948226451873779 ;  /* 0xbe374e4309067423 */ /* 0x040fe20000010006 */
[----:B------:R-:W-:Y:S01]  /*1db0*/  FFMA.FTZ R7, R12, R5, -0.17900948226451873779 ;  /* 0xbe374e430c077423 */ /* 0x000fe20000010005 */
[----:B------:R-:W-:Y:S01]  /*1dc0*/  FMUL R18, R14, R31 ;  /* 0x0000001f0e127220 */ /* 0x000fe20000400000 */
[----:B------:R-:W-:Y:S01]  /*1dd0*/  F2FP.F16.F32.PACK_AB R5, R10, R13 ;  /* 0x0000000d0a05723e */ /* 0x000fe200000000ff */
[----:B------:R-:W-:Y:S01]  /*1de0*/  FFMA.FTZ R10, R9, R6, 0.20512372255325317383 ;  /* 0x3e520bf4090a7423 */ /* 0x000fe20000010006 */
[----:B------:R-:W-:Y:S01]  /*1df0*/  FFMA.FTZ R13, R12, R7, 0.20512372255325317383 ;  /* 0x3e520bf40c0d7423 */ /* 0x000fe20000010007 */
[----:B------:R-:W-:Y:S01]  /*1e00*/  F2FP.F16.F32.PACK_AB R6, R16, R19 ;  /* 0x000000131006723e */ /* 0x000fe200000000ff */
[----:B------:R-:W-:Y:S01]  /*1e10*/  @P1 FMUL R21, R21, 0.25 ;  /* 0x3e80000015151820 */ /* 0x000fe20000400000 */
[----:B------:R-:W-:Y:S01]  /*1e20*/  F2FP.F16.F32.PACK_AB R7, R15, R18 ;  /* 0x000000120f07723e */ /* 0x000fe200000000ff */
[----:B------:R-:W-:Y:S01]  /*1e30*/  FFMA.FTZ R10, R9, R10, -0.24046532809734344482 ;  /* 0xbe763c8b090a7423 */ /* 0x000fe2000001000a */
[----:B------:R-:W-:Y:S01]  /*1e40*/  FFMA.FTZ R13, R12, R13, -0.24046532809734344482 ;  /* 0xbe763c8b0c0d7423 */ /* 0x000fe2000001000d */
[----:B------:R-:W-:Y:S01]  /*1e50*/  LOP3.LUT R28, R2, 0x1ff, RZ, 0xc0, !PT ;  /* 0x000001ff021c7812 */ /* 0x000fe200078ec0ff */
[----:B------:R-:W-:Y:S01]  /*1e60*/  @P1 FMUL R23, R23, 0.25 ;  /* 0x3e80000017171820 */ /* 0x000fe20000400000 */
[----:B------:R-:W-:Y:S01]  /*1e70*/  STSM.16.M88.4 [R24], R4 ;  /* 0x0000000418007844 */ /* 0x000fe20000000200 */
[----:B------:R-:W-:Y:S01]  /*1e80*/  FFMA.FTZ R10, R9, R10, 0.28857114911079406738 ;  /* 0x3e93bf99090a7423 */ /* 0x000fe2000001000a */
[C---:B------:R-:W-:Y:S01]  /*1e90*/  FFMA.FTZ R13, R12.reuse, R13, 0.28857114911079406738 ;  /* 0x3e93bf990c0d7423 */ /* 0x040fe2000001000d */
[----:B------:R-:W-:Y:S01]  /*1ea0*/  @P1 FMUL R25, R25, 0.25 ;  /* 0x3e80000019191820 */ /* 0x000fe20000400000 */
[----:B------:R-:W-:Y:S01]  /*1eb0*/  @P1 FMUL R27, R27, 0.25 ;  /* 0x3e8000001b1b1820 */ /* 0x000fe20000400000 */
[C---:B------:R-:W-:Y:S01]  /*1ec0*/  FFMA.FTZ R10, R9.reuse, R10, -0.36067417263984680176 ;  /* 0xbeb8aa49090a7423 */ /* 0x040fe2000001000a */
[----:B------:R-:W-:Y:S01]  /*1ed0*/  FFMA.FTZ R13, R12, R13, -0.36067417263984680176 ;  /* 0xbeb8aa490c0d7423 */ /* 0x000fe2000001000d */
[----:B------:R-:W0:Y:S01]  /*1ee0*/  LDC.64 R32, c[0x0][0x398] ;  /* 0x0000e600ff207b82 */ /* 0x000e220000000a00 */
[----:B------:R-:W-:Y:S01]  /*1ef0*/  ISETP.GE.U32.AND P1, PT, R36, 0x7f800000, PT ;  /* 0x7f8000002400780c */ /* 0x000fe20003f26070 */
[----:B------:R-:W-:Y:S01]  /*1f00*/  FFMA.FTZ R10, R9, R10, 0.48089820146560668945 ;  /* 0x3ef6384a090a7423 */ /* 0x000fe2000001000a */
[----:B------:R-:W-:Y:S01]  /*1f10*/  FFMA.FTZ R13, R12, R13, 0.48089820146560668945 ;  /* 0x3ef6384a0c0d7423 */ /* 0x000fe2000001000d */
[----:B------:R-:W-:-:S04]  /*1f20*/  LEA R28, R28, UR7, 0x4 ;  /* 0x000000071c1c7c11 */ /* 0x000fc8000f8e20ff */
[----:B------:R-:W-:Y:S01]  /*1f30*/  BAR.SYNC.DEFER_BLOCKING 0x0 ;  /* 0x0000000000007b1d */ /* 0x000fe20000010000 */
[----:B------:R-:W-:Y:S01]  /*1f40*/  FFMA.FTZ R10, R9, R10, -0.72134751081466674805 ;  /* 0xbf38aa3b090a7423 */ /* 0x000fe2000001000a */
[----:B------:R-:W-:Y:S01]  /*1f50*/  FFMA.FTZ R13, R12, R13, -0.72134751081466674805 ;  /* 0xbf38aa3b0c0d7423 */ /* 0x000fe2000001000d */
[----:B------:R-:W-:Y:S01]  /*1f60*/  @P2 FMUL R26, R26, 0.25 ;  /* 0x3e8000001a1a2820 */ /* 0x000fe20000400000 */
[----:B------:R-:W-:Y:S01]  /*1f70*/  @!P5 FMUL R21, R21, 16777216 ;  /* 0x4b8000001515d820 */ /* 0x000fe20000400000 */
[C---:B------:R-:W-:Y:S01]  /*1f80*/  FMUL R10, R9.reuse, R10 ;  /* 0x0000000a090a7220 */ /* 0x040fe20000400000 */
[----:B------:R-:W-:Y:S01]  /*1f90*/  FMUL R13, R12, R13 ;  /* 0x0000000d0c0d7220 */ /* 0x000fe20000400000 */
[----:B------:R-:W-:Y:S01]  /*1fa0*/  @P2 FMUL R20, R20, 0.25 ;  /* 0x3e80000014142820 */ /* 0x000fe20000400000 */
[----:B------:R-:W-:Y:S01]  /*1fb0*/  @P2 FMUL R22, R22, 0.25 ;  /* 0x3e80000016162820 */ /* 0x000fe20000400000 */
[----:B------:R-:W-:Y:S01]  /*1fc0*/  FMUL R10, R9, R10 ;  /* 0x0000000a090a7220 */ /* 0x000fe20000400000 */
[----:B------:R-:W-:Y:S01]  /*1fd0*/  @P2 FMUL R30, R30, 0.25 ;  /* 0x3e8000001e1e2820 */ /* 0x000fe20000400000 */
[----:B------:R-:W-:Y:S01]  /*1fe0*/  @!P0 FMUL R26, R26, 16777216 ;  /* 0x4b8000001a1a8820 */ /* 0x000fe20000400000 */
[----:B------:R-:W-:Y:S01]  /*1ff0*/  @!P5 FMUL R23, R23, 16777216 ;  /* 0x4b8000001717d820 */ /* 0x000fe20000400000 */
[----:B------:R-:W-:Y:S01]  /*2000*/  FFMA.FTZ R9, R9, 1.4426950216293334961, R10 ;  /* 0x3fb8aa3b09097823 */ /* 0x000fe2000001000a */
[----:B------:R-:W-:Y:S01]  /*2010*/  @!P5 FMUL R25, R25, 16777216 ;  /* 0x4b8000001919d820 */ /* 0x000fe20000400000 */
[----:B------:R-:W-:Y:S01]  /*2020*/  @!P5 FMUL R27, R27, 16777216 ;  /* 0x4b8000001b1bd820 */ /* 0x000fe20000400000 */
[----:B------:R-:W-:Y:S01]  /*2030*/  FMUL R13, R12, R13 ;  /* 0x0000000d0c0d7220 */ /* 0x000fe20000400000 */
[----:B------:R-:W-:Y:S01]  /*2040*/  FMUL R15, R14, R21 ;  /* 0x000000150e0f7220 */ /* 0x000fe20000400000 */
[----:B------:R-:W-:Y:S01]  /*2050*/  @!P0 FMUL R20, R20, 16777216 ;  /* 0x4b80000014148820 */ /* 0x000fe20000400000 */
[----:B------:R-:W-:Y:S01]  /*2060*/  @!P0 FMUL R22, R22, 16777216 ;  /* 0x4b80000016168820 */ /* 0x000fe20000400000 */
[----:B------:R-:W-:Y:S01]  /*2070*/  @!P0 FMUL R30, R30, 16777216 ;  /* 0x4b8000001e1e8820 */ /* 0x000fe20000400000 */
[----:B------:R-:W-:Y:S01]  /*2080*/  ISETP.GE.U32.AND P2, PT, R38, 0x7f800000, PT ;  /* 0x7f8000002600780c */ /* 0x000fe20003f46070 */
[C---:B------:R-:W-:Y:S01]  /*2090*/  FMUL R21, R17.reuse, R26 ;  /* 0x0000001a11157220 */ /* 0x040fe20000400000 */
[----:B------:R-:W-:Y:S01]  /*20a0*/  FADD R26, R8, R9 ;  /* 0x00000009081a7221 */ /* 0x000fe20000000000 */
[----:B------:R-:W3:Y:S01]  /*20b0*/  LDS.128 R4, [R28] ;  /* 0x000000001c047984 */ /* 0x000ee20000000c00 */
[C---:B------:R-:W-:Y:S01]  /*20c0*/  FMUL R16, R14.reuse, R23 ;  /* 0x000000170e107220 */ /* 0x040fe20000400000 */
[C---:B------:R-:W-:Y:S01]  /*20d0*/  FMUL R18, R14.reuse, R25 ;  /* 0x000000190e127220 */ /* 0x040fe20000400000 */
[----:B------:R-:W-:Y:S01]  /*20e0*/  FMUL R19, R14, R27 ;  /* 0x0000001b0e137220 */ /* 0x000fe20000400000 */
[----:B------:R-:W-:Y:S01]  /*20f0*/  FFMA.FTZ R12, R12, 1.4426950216293334961, R13 ;  /* 0x3fb8aa3b0c0c7823 */ /* 0x000fe2000001000d */
[----:B------:R-:W-:Y:S01]  /*2100*/  @P1 MOV R9, 0x7f800000 ;  /* 0x7f80000000091802 */ /* 0x000fe20000000f00 */
[----:B-1----:R-:W-:Y:S01]  /*2110*/  UIMAD UR4, UR6, UR4, URZ ;  /* 0x00000004060472a4 */ /* 0x002fe2000f8e02ff */
[C---:B------:R-:W-:Y:S01]  /*2120*/  FMUL R10, R17.reuse, R20 ;  /* 0x00000014110a7220 */ /* 0x040fe20000400000 */
[C---:B------:R-:W-:Y:S01]  /*2130*/  FMUL R13, R17.reuse, R22 ;  /* 0x00000016110d7220 */ /* 0x040fe20000400000 */
[----:B------:R-:W-:Y:S01]  /*2140*/  FMUL R14, R17, R30 ;  /* 0x0000001e110e7220 */ /* 0x000fe20000400000 */
[----:B------:R-:W-:Y:S01]  /*2150*/  IMAD R8, R0, UR5, RZ ;  /* 0x0000000500087c24 */ /* 0x000fe2000f8e02ff */
[----:B------:R-:W-:Y:S01]  /*2160*/  SHF.R.U32.HI R17, RZ, 0x8, R2 ;  /* 0x00000008ff117819 */ /* 0x000fe20000011602 */
[----:B------:R-:W-:Y:S01]  /*2170*/  USHF.L.U32 UR8, UR4, 0x1, URZ ;  /* 0x0000000104087899 */ /* 0x000fe200080006ff */
[----:B------:R-:W-:Y:S01]  /*2180*/  @P1 FFMA.FTZ R26, R36, R9, +INF ;  /* 0x7f800000241a1423 */ /* 0x000fe20000010009 */
[----:B------:R-:W-:Y:S01]  /*2190*/  FADD R27, R11, R12 ;  /* 0x0000000c0b1b7221 */ /* 0x000fe20000000000 */
[----:B------:R-:W-:Y:S01]  /*21a0*/  SHF.L.U32 R9, R8, 0x1, RZ ;  /* 0x0000000108097819 */ /* 0x000fe200000006ff */
[----:B------:R-:W-:Y:S01]  /*21b0*/  @P2 IMAD.MOV.U32 R11, RZ, RZ, 0x7f800000 ;  /* 0x7f800000ff0b2424 */ /* 0x000fe200078e00ff */
[----:B------:R-:W-:Y:S01]  /*21c0*/  SGXT.U32 R17, R17, 0x1 ;  /* 0x000000011111781a */ /* 0x000fe20000000000 */
[----:B------:R-:W-:Y:S01]  /*21d0*/  UIMAD.WIDE UR4, UR4, 0x2, URZ ;  /* 0x00000002040478a5 */ /* 0x000fe2000f8e02ff */
[----:B0-----:R-:W-:Y:S01]  /*21e0*/  IADD3 R30, P3, P4, R9, UR8, R32 ;  /* 0x00000008091e7c10 */ /* 0x001fe2000fc7e020 */
[----:B------:R-:W-:Y:S01]  /*21f0*/  @P2 FFMA.FTZ R27, R38, R11, +INF ;  /* 0x7f800000261b2423 */ /* 0x000fe2000001000b */
[----:B------:R-:W-:Y:S01]  /*2200*/  F2FP.F16.F32.PACK_AB R20, R13, R14 ;  /* 0x0000000e0d14723e */ /* 0x000fe200000000ff */
[----:B--2---:R-:W-:Y:S01]  /*2210*/  IMAD R9, R17, R34, RZ ;  /* 0x0000002211097224 */ /* 0x004fe200078e02ff */
[----:B------:R-:W-:Y:S01]  /*2220*/  F2FP.F16.F32.PACK_AB R21, R10, R21 ;  /* 0x000000150a15723e */ /* 0x000fe200000000ff */
[----:B------:R-:W-:Y:S01]  /*2230*/  IMAD.HI R8, R8, 0x2, RZ ;  /* 0x0000000208087827 */ /* 0x000fe200078e02ff */
[----:B------:R-:W-:-:S02]  /*2240*/  F2FP.F16.F32.PACK_AB R22, R16, R19 ;  /* 0x000000131016723e */ /* 0x000fc400000000ff */
[----:B------:R-:W-:Y:S01]  /*2250*/  F2FP.F16.F32.PACK_AB R23, R15, R18 ;  /* 0x000000120f17723e */ /* 0x000fe200000000ff */
[----:B------:R-:W-:Y:S01]  /*2260*/  BAR.SYNC.DEFER_BLOCKING 0x0 ;  /* 0x0000000000007b1d */ /* 0x000fe20000010000 */
[----:B------:R-:W-:Y:S02]  /*2270*/  LEA R11, R34, R9, 0x1 ;  /* 0x00000009220b7211 */ /* 0x000fe400078e08ff */
[----:B------:R-:W-:Y:S02]  /*2280*/  IADD3.X R32, PT, PT, R8, UR5, R33, P3, P4 ;  /* 0x0000000508207c10 */ /* 0x000fe40009fe8421 */
[----:B------:R-:W-:Y:S01]  /*2290*/  LEA R13, R34, R11, 0x1 ;  /* 0x0000000b220d7211 */ /* 0x000fe200078e08ff */
[----:B------:R-:W0:Y:S01]  /*22a0*/  LDCU UR4, c[0x0][0x3ec] ;  /* 0x00007d80ff0477ac */ /* 0x000e220008000800 */
[C---:B------:R-:W-:Y:S02]  /*22b0*/  LEA R8, P2, R9.reuse, R30, 0x1 ;  /* 0x0000001e09087211 */ /* 0x040fe400078408ff */
[----:B------:R-:W-:Y:S01]  /*22c0*/  FSETP.NEU.AND P0, PT, R36, RZ, PT ;  /* 0x000000ff2400720b */ /* 0x000fe20003f0d000 */
[----:B------:R-:W-:Y:S01]  /*22d0*/  IMAD R15, R34, 0x2, R13 ;  /* 0x00000002220f7824 */ /* 0x000fe200078e020d */
[----:B------:R-:W-:-:S02]  /*22e0*/  LEA.HI.X.SX32 R9, R9, R32, 0x1, P2 ;  /* 0x0000002009097211 */ /* 0x000fc400010f0eff */
[C---:B------:R-:W-:Y:S02]  /*22f0*/  LEA R10, P2, R11.reuse, R30, 0x1 ;  /* 0x0000001e0b0a7211 */ /* 0x040fe400078408ff */
[C---:B------:R-:W-:Y:S02]  /*2300*/  LEA R17, R34.reuse, R15, 0x1 ;  /* 0x0000000f22117211 */ /* 0x040fe400078e08ff */
[----:B------:R-:W-:Y:S02]  /*2310*/  LEA.HI.X.SX32 R11, R11, R32, 0x1, P2 ;  /* 0x000000200b0b7211 */ /* 0x000fe400010f0eff */
[C---:B------:R-:W-:Y:S02]  /*2320*/  LEA R18, R34.reuse, R17, 0x1 ;  /* 0x0000001122127211 */ /* 0x040fe400078e08ff */
[----:B------:R-:W-:Y:S02]  /*2330*/  LEA R12, P2, R13, R30, 0x1 ;  /* 0x0000001e0d0c7211 */ /* 0x000fe400078408ff */
[----:B---3--:R-:W-:Y:S01]  /*2340*/  PRMT R29, R5, 0x7632, R29 ;  /* 0x00007632051d7816 */ /* 0x008fe2000000001d */
[----:B------:R1:W-:Y:S01]  /*2350*/  STSM.16.M88.4 [R24], R20 ;  /* 0x0000001418007844 */ /* 0x0003e20000000200 */
[----:B------:R-:W-:Y:S01]  /*2360*/  IMAD R19, R34, 0x2, R18 ;  /* 0x0000000222137824 */ /* 0x000fe200078e0212 */
[----:B------:R-:W-:Y:S01]  /*2370*/  LEA.HI.X.SX32 R13, R13, R32, 0x1, P2 ;  /* 0x000000200d0d7211 */ /* 0x000fe200010f0eff */
[----:B0-----:R-:W-:Y:S01]  /*2380*/  UIMAD UR4, UR6, UR4, URZ ;  /* 0x00000004060472a4 */ /* 0x001fe2000f8e02ff */
[----:B------:R-:W-:Y:S01]  /*2390*/  BAR.SYNC.DEFER_BLOCKING 0x0 ;  /* 0x0000000000007b1d */ /* 0x000fe20000010000 */
[----:B------:R-:W-:-:S02]  /*23a0*/  LEA R14, P2, R15, R30, 0x1 ;  /* 0x0000001e0f0e7211 */ /* 0x000fc400078408ff */
[----:B------:R-:W-:Y:S01]  /*23b0*/  PRMT R31, R6, 0x7632, R31 ;  /* 0x00007632061f7816 */ /* 0x000fe2000000001f */
[----:B------:R-:W-:Y:S01]  /*23c0*/  USHF.L.U32 UR6, UR4, 0x2, URZ ;  /* 0x0000000204067899 */ /* 0x000fe200080006ff */
[----:B------:R-:W-:Y:S01]  /*23d0*/  LEA.HI.X.SX32 R15, R15, R32, 0x1, P2 ;  /* 0x000000200f0f7211 */ /* 0x000fe200010f0eff */
[----:B------:R-:W-:Y:S01]  /*23e0*/  UIMAD.WIDE UR4, UR4, 0x4, URZ ;  /* 0x00000004040478a5 */ /* 0x000fe2000f8e02ff */
[----:B------:R-:W-:Y:S02]  /*23f0*/  LEA R16, P2, R17, R30, 0x1 ;  /* 0x0000001e11107211 */ /* 0x000fe400078408ff */
[----:B------:R-:W-:Y:S02]  /*2400*/  PRMT R33, R7, 0x7632, R33 ;  /* 0x0000763207217816 */ /* 0x000fe40000000021 */
[----:B------:R-:W-:Y:S02]  /*2410*/  LEA.HI.X.SX32 R17, R17, R32, 0x1, P2 ;  /* 0x0000002011117211 */ /* 0x000fe400010f0eff */
[----:B-1----:R-:W-:-:S02]  /*2420*/  LEA R21, R34, R19, 0x1 ;  /* 0x0000001322157211 */ /* 0x002fc400078e08ff */
[----:B------:R-:W-:Y:S02]  /*2430*/  FSETP.NEU.AND P1, PT, R38, RZ, PT ;  /* 0x000000ff2600720b */ /* 0x000fe40003f2d000 */
[----:B------:R-:W-:Y:S02]  /*2440*/  LEA R22, R34, R21, 0x1 ;  /* 0x0000001522167211 */ /* 0x000fe400078e08ff */
[----:B------:R-:W-:Y:S02]  /*2450*/  FSEL R26, R26, -INF , P0 ;  /* 0xff8000001a1a7808 */ /* 0x000fe40000000000 */
[----:B------:R-:W-:Y:S01]  /*2460*/  LEA R20, P3, R22, R30, 0x1 ;  /* 0x0000001e16147211 */ /* 0x000fe200078608ff */
[----:B------:R-:W-:Y:S01]  /*2470*/  IMAD R23, R34, 0x2, R22 ;  /* 0x0000000222177824 */ /* 0x000fe200078e0216 */
[C---:B------:R-:W-:Y:S01]  /*2480*/  LOP3.LUT P0, RZ, R2.reuse, 0x100, RZ, 0xc0, !PT ;  /* 0x0000010002ff7812 */ /* 0x040fe2000780c0ff */
[----:B------:R-:W-:Y:S01]  /*2490*/  STG.E.U16 desc[UR10][R8.64], R4 ;  /* 0x0000000408007986 */ /* 0x000fe2000c10150a */
[----:B------:R-:W-:Y:S01]  /*24a0*/  SHF.L.U32 R2, R2, 0x1, RZ ;  /* 0x0000000102027819 */ /* 0x000fe200000006ff */
[----:B------:R-:W-:Y:S01]  /*24b0*/  FFMA R26, R26, 0.69314718246459960938, R65 ;  /* 0x3f3172181a1a7823 */ /* 0x000fe20000000041 */
[----:B------:R-:W-:Y:S01]  /*24c0*/  LEA R24, R34, R23, 0x1 ;  /* 0x0000001722187211 */ /* 0x000fe200078e08ff */
[----:B------:R-:W-:Y:S01]  /*24d0*/  STG.E.U16 desc[UR10][R10.64], R5 ;  /* 0x000000050a007986 */ /* 0x000fe2000c10150a */
[----:B------:R-:W-:-:S02]  /*24e0*/  LOP3.LUT R2, R2, 0x3f8, RZ, 0xc0, !PT ;  /* 0x000003f802027812 */ /* 0x000fc400078ec0ff */
[C---:B------:R-:W-:Y:S01]  /*24f0*/  LEA R25, R34.reuse, R24, 0x1 ;  /* 0x0000001822197211 */ /* 0x040fe200078e08ff */
[----:B------:R0:W1:Y:S04]  /*2500*/  LDS.128 R8, [R28] ;  /* 0x000000001c087984 */ /* 0x0000680000000c00 */
[----:B------:R2:W-:Y:S01]  /*2510*/  STG.E.U16 desc[UR10][R12.64], R6 ;  /* 0x000000060c007986 */ /* 0x0005e2000c10150a */
[----:B0-----:R-:W-:-:S03]  /*2520*/  IMAD R28, R34, 0x2, R25 ;  /* 0x00000002221c7824 */ /* 0x001fc600078e0219 */
[----:B------:R-:W-:Y:S01]  /*2530*/  STG.E.U16 desc[UR10][R14.64], R7 ;  /* 0x000000070e007986 */ /* 0x000fe2000c10150a */
[----:B--2---:R-:W-:Y:S02]  /*2540*/  PRMT R13, R4, 0x7632, R13 ;  /* 0x00007632040d7816 */ /* 0x004fe4000000000d */
[----:B------:R-:W-:-:S03]  /*2550*/  LEA R4, P2, R18, R30, 0x1 ;  /* 0x0000001e12047211 */ /* 0x000fc600078408ff */
[----:B------:R0:W-:Y:S01]  /*2560*/  STG.E.U16 desc[UR10][R16.64], R13 ;  /* 0x0000000d10007986 */ /* 0x0001e2000c10150a */
[----:B------:R-:W-:Y:S02]  /*2570*/  LEA.HI.X.SX32 R5, R18, R32, 0x1, P2 ;  /* 0x0000002012057211 */ /* 0x000fe400010f0eff */
[----:B------:R-:W-:-:S03]  /*2580*/  LEA R12, P2, R19, R30, 0x1 ;  /* 0x0000001e130c7211 */ /* 0x000fc600078408ff */
[----:B------:R2:W-:Y:S01]  /*2590*/  STG.E.U16 desc[UR10][R4.64], R29 ;  /* 0x0000001d04007986 */ /* 0x0005e2000c10150a */
[----:B0-----:R-:W-:Y:S02]  /*25a0*/  LEA.HI.X.SX32 R13, R19, R32, 0x1, P2 ;  /* 0x00000020130d7211 */ /* 0x001fe400010f0eff */
[C---:B------:R-:W-:Y:S02]  /*25b0*/  LEA R18, P2, R21.reuse, R30, 0x1 ;  /* 0x0000001e15127211 */ /* 0x040fe400078408ff */
[C---:B------:R-:W-:Y:S01]  /*25c0*/  LEA R17, R34.reuse, R28, 0x1 ;  /* 0x0000001c22117211 */ /* 0x040fe200078e08ff */
[----:B------:R0:W-:Y:S01]  /*25d0*/  STG.E.U16 desc[UR10][R12.64], R31 ;  /* 0x0000001f0c007986 */ /* 0x0001e2000c10150a */
[----:B------:R-:W-:Y:S02]  /*25e0*/  LEA.HI.X.SX32 R19, R21, R32, 0x1, P2 ;  /* 0x0000002015137211 */ /* 0x000fe400010f0eff */
[----:B--2---:R-:W-:Y:S02]  /*25f0*/  LEA R4, P4, R25, R30, 0x1 ;  /* 0x0000001e19047211 */ /* 0x004fe400078808ff */
[----:B------:R-:W-:Y:S01]  /*2600*/  LEA R29, R34, R17, 0x1 ;  /* 0x00000011221d7211 */ /* 0x000fe200078e08ff */
[----:B------:R-:W-:Y:S01]  /*2610*/  STG.E.U16 desc[UR10][R18.64], R33 ;  /* 0x0000002112007986 */ /* 0x000fe2000c10150a */
[----:B------:R-:W-:-:S02]  /*2620*/  LEA.HI.X.SX32 R21, R22, R32, 0x1, P3 ;  /* 0x0000002016157211 */ /* 0x000fc400018f0eff */
[-C--:B------:R-:W-:Y:S02]  /*2630*/  LEA R6, P2, R23, R30.reuse, 0x1 ;  /* 0x0000001e17067211 */ /* 0x080fe400078408ff */
[----:B------:R-:W-:Y:S01]  /*2640*/  LEA R14, P3, R24, R30, 0x1 ;  /* 0x0000001e180e7211 */ /* 0x000fe200078608ff */
[----:B-1----:R-:W-:Y:S01]  /*2650*/  STG.E.U16 desc[UR10][R20.64], R8 ;  /* 0x0000000814007986 */ /* 0x002fe2000c10150a */
[-C--:B------:R-:W-:Y:S01]  /*2660*/  LEA.HI.X.SX32 R5, R25, R32.reuse, 0x1, P4 ;  /* 0x0000002019057211 */ /* 0x080fe200020f0eff */
[----:B------:R-:W-:Y:S01]  /*2670*/  IMAD R25, R34, 0x2, R29 ;  /* 0x0000000222197824 */ /* 0x000fe200078e021d */
[-C--:B------:R-:W-:Y:S02]  /*2680*/  LEA.HI.X.SX32 R7, R23, R32.reuse, 0x1, P2 ;  /* 0x0000002017077211 */ /* 0x080fe400010f0eff */
[----:B------:R-:W-:Y:S02]  /*2690*/  LEA.HI.X.SX32 R15, R24, R32, 0x1, P3 ;  /* 0x00000020180f7211 */ /* 0x000fe400018f0eff */
[-C--:B0-----:R-:W-:Y:S01]  /*26a0*/  LEA R12, P2, R28, R30.reuse, 0x1 ;  /* 0x0000001e1c0c7211 */ /* 0x081fe200078408ff */
[----:B------:R0:W-:Y:S01]  /*26b0*/  STG.E.U16 desc[UR10][R6.64], R9 ;  /* 0x0000000906007986 */ /* 0x0001e2000c10150a */
[----:B------:R-:W-:-:S02]  /*26c0*/  LEA R16, P3, R17, R30, 0x1 ;  /* 0x0000001e11107211 */ /* 0x000fc400078608ff */
[-C--:B------:R-:W-:Y:S01]  /*26d0*/  LEA R22, P4, R29, R30.reuse, 0x1 ;  /* 0x0000001e1d167211 */ /* 0x080fe200078808ff */
[----:B------:R1:W-:Y:S01]  /*26e0*/  STG.E.U16 desc[UR10][R14.64], R10 ;  /* 0x0000000a0e007986 */ /* 0x0003e2000c10150a */
[----:B------:R-:W-:Y:S02]  /*26f0*/  LEA R24, P5, R25, R30, 0x1 ;  /* 0x0000001e19187211 */ /* 0x000fe400078a08ff */
[-C--:B------:R-:W-:Y:S01]  /*2700*/  LEA.HI.X.SX32 R13, R28, R32.reuse, 0x1, P2 ;  /* 0x000000201c0d7211 */ /* 0x080fe200010f0eff */
[----:B------:R2:W-:Y:S01]  /*2710*/  STG.E.U16 desc[UR10][R4.64], R11 ;  /* 0x0000000b04007986 */ /* 0x0005e2000c10150a */
[-C--:B------:R-:W-:Y:S02]  /*2720*/  LEA.HI.X.SX32 R17, R17, R32.reuse, 0x1, P3 ;  /* 0x0000002011117211 */ /* 0x080fe400018f0eff */
[----:B------:R-:W-:Y:S02]  /*2730*/  LEA.HI.X.SX32 R23, R29, R32, 0x1, P4 ;  /* 0x000000201d177211 */ /* 0x000fe400020f0eff */
[----:B0-----:R-:W-:Y:S01]  /*2740*/  PRMT R7, R8, 0x7632, R7 ;  /* 0x0000763208077816 */ /* 0x001fe20000000007 */
[----:B------:R-:W0:Y:S01]  /*2750*/  LDC.64 R28, c[0x0][0x3a0] ;  /* 0x0000e800ff1c7b82 */ /* 0x000e220000000a00 */
[----:B------:R-:W-:-:S02]  /*2760*/  PRMT R19, R10, 0x7632, R19 ;  /* 0x000076320a137816 */ /* 0x000fc40000000013 */
[----:B-1----:R-:W-:Y:S01]  /*2770*/  PRMT R15, R9, 0x7632, R15 ;  /* 0x00007632090f7816 */ /* 0x002fe2000000000f */
[----:B------:R1:W-:Y:S01]  /*2780*/  STG.E.U16 desc[UR10][R12.64], R7 ;  /* 0x000000070c007986 */ /* 0x0003e2000c10150a */
[----:B------:R-:W-:Y:S02]  /*2790*/  LEA.HI.X.SX32 R25, R25, R32, 0x1, P5 ;  /* 0x0000002019197211 */ /* 0x000fe400028f0eff */
[----:B------:R-:W-:Y:S01]  /*27a0*/  PRMT R21, R11, 0x7632, R21 ;  /* 0x000076320b157816 */ /* 0x000fe20000000015 */
[----:B------:R1:W-:Y:S01]  /*27b0*/  STG.E.U16 desc[UR10][R16.64], R15 ;  /* 0x0000000f10007986 */ /* 0x0003e2000c10150a */
[----:B------:R-:W-:Y:S02]  /*27c0*/  FSEL R6, R27, -INF , P1 ;  /* 0xff8000001b067808 */ /* 0x000fe40000800000 */
[C---:B--2---:R-:W-:Y:S01]  /*27d0*/  SHF.L.U32 R5, R0.reuse, 0x2, RZ ;  /* 0x0000000200057819 */ /* 0x044fe200000006ff */
[----:B------:R1:W-:Y:S01]  /*27e0*/  STG.E.U16 desc[UR10][R22.64], R19 ;  /* 0x0000001316007986 */ /* 0x0003e2000c10150a */
[----:B------:R-:W-:-:S04]  /*27f0*/  IMAD.HI R0, R0, 0x4, RZ ;  /* 0x0000000400007827 */ /* 0x000fc800078e02ff */
[----:B------:R-:W-:Y:S01]  /*2800*/  FFMA R27, R6, 0.69314718246459960938, R67 ;  /* 0x3f317218061b7823 */ /* 0x000fe20000000043 */
[----:B------:R1:W-:Y:S01]  /*2810*/  STG.E.U16 desc[UR10][R24.64], R21 ;  /* 0x0000001518007986 */ /* 0x0003e2000c10150a */
[----:B------:R-:W-:Y:S01]  /*2820*/  BAR.SYNC.DEFER_BLOCKING 0x0 ;  /* 0x0000000000007b1d */ /* 0x000fe20000010000 */
[----:B0-----:R-:W-:-:S04]  /*2830*/  IADD3 R4, P1, P2, R5, UR6, R28 ;  /* 0x0000000605047c10 */ /* 0x001fc8000fa3e01c */
[----:B------:R-:W-:Y:S01]  /*2840*/  IADD3.X R5, PT, PT, R0, UR5, R29, P1, P2 ;  /* 0x0000000500057c10 */ /* 0x000fe20008fe441d */
[----:B------:R1:W-:Y:S02]  /*2850*/  STS.64 [R2+UR7], R26 ;  /* 0x0000001a02007988 */ /* 0x0003e40008000a07 */
[----:B------:R-:W-:Y:S06]  /*2860*/  BAR.SYNC.DEFER_BLOCKING 0x0 ;  /* 0x0000000000007b1d */ /* 0x000fec0000010000 */
[----:B------:R-:W-:Y:S05]  /*2870*/  @P0 EXIT ;  /* 0x000000000000094d */ /* 0x000fea0003800000 */
[----:B------:R-:W0:Y:S04]  /*2880*/  LDS R3, [R3] ;  /* 0x0000000003037984 */ /* 0x000e280000000800 */
[----:B0-----:R-:W-:Y:S01]  /*2890*/  STG.E desc[UR10][R4.64], R3 ;  /* 0x0000000304007986 */ /* 0x001fe2000c10190a */
[----:B------:R-:W-:Y:S05]  /*28a0*/  EXIT ;  /* 0x000000000000794d */ /* 0x000fea0003800000 */
.L_x_2:
[----:B------:R-:W-:-:S00]  /*28b0*/  BRA `(.L_x_2) ;  /* 0xfffffffc00fc7947 */ /* 0x000fc0000383ffff */
[----:B------:R-:W-:-:S00]  /*28c0*/  NOP ;  /* 0x0000000000007918 */ /* 0x000fc00000000000 */
        /* <DEDUP_REMOVED lines=11> */
.L_x_3:


//--------------------- .nv.global.init           --------------------------
	.section	.nv.global.init,"aw",@progbits
.nv.global.init:
	.type		_$_str,@object
	.size		_$_str,(.L_0 - _$_str)
_$_str:
        /*0000*/ 	.byte	0x5f, 0x5f, 0x43, 0x55, 0x44, 0x41, 0x5f, 0x46, 0x54, 0x5a, 0x00
.L_0:


//--------------------- .nv.shared.attn_fwd       --------------------------
	.section	.nv.shared.attn_fwd,"aw",@nobits
	.sectionflags	@""
	.align	16
	.zero		1024


//--------------------- .nv.shared.reserved.0     --------------------------
	.section	.nv.shared.reserved.0,"aw",@nobits
	.weak		__nv_reservedSMEM_offset_0_alias
	.size		__nv_reservedSMEM_offset_0_alias, 0, 64
	.other		__nv_reservedSMEM_offset_0_alias,@"STO_CUDA_RESERVED_SHARED STV_DEFAULT"
__nv_reservedSMEM_offset_0_alias:
	.zero		0
	.zero		64


//--------------------- .nv.constant0.attn_fwd    --------------------------
	.section	.nv.constant0.attn_fwd,"a",@progbits
	.sectionflags	@""
	.align	4
.nv.constant0.attn_fwd:
	.zero		1032


//--------------------- SYMBOLS --------------------------

	.type		.nv.reservedSmem.offset0,@object
	.size		.nv.reservedSmem.offset0,0x4
	.type		.nv.reservedSmem.cap,@object
	.size		.nv.reservedSmem.cap,0x4
